	.target	sm_90a

	.elftype	@"ET_EXEC"


//--------------------- .note.nv.tkinfo           --------------------------
	.section	.note.nv.tkinfo,"",@"SHT_NOTE"
	.sectionflags	@"SHF_NOTE_NV_TKINFO"
	.tkinfo
        /*0018*/ 	.word	0x00000002
        /*0030*/ 	.string	""
        /*0030*/ 	.string	"ptxas"
        /*0030*/ 	.string	"Cuda compilation tools, release 13.0, V13.0.88"
        /*0030*/ 	.string	"Build cuda_13.0.r13.0/compiler.36424714_0"
        /*0030*/ 	.string	"-arch sm_90a -m 64 "



//--------------------- .note.nv.cuinfo           --------------------------
	.section	.note.nv.cuinfo,"",@"SHT_NOTE"
	.sectionflags	@"SHF_NOTE_NV_CUINFO"
        /*0018*/ 	.short	0x0002
        /*001a*/ 	.short	0x005a
        /*001c*/ 	.short	0x0082
	.zero		2


//--------------------- .nv.info                  --------------------------
	.section	.nv.info,"",@"SHT_CUDA_INFO"
	.align	4


	//----- nvinfo : EIATTR_REGCOUNT
	.align		4
        /*0000*/ 	.byte	0x04, 0x2f
        /*0002*/ 	.short	(.L_15 - .L_14)
	.align		4
.L_14:
        /*0004*/ 	.word	index@(_ZN7cutlass13device_kernelINS_4gemm6kernel13GemmUniversalIN4cute5tupleIJiiiiEEENS1_10collective13CollectiveMmaINS1_34MainloopSm90TmaGmmaWarpSpecializedILi3ENS5_IJNS4_1CILi1EEESB_SB_EEENS1_32KernelTmaWarpSpecializedPingpongEEENS5_IJNSA_ILi64EEESF_SF_EEEaNS5_IJlSB_lEEEaSH_NS4_8TiledMMAINS4_8MMA_AtomIJNS4_4SM904GMMA26MMA_64x64x32_S32S8S8_SS_TNEEEENS4_6LayoutISC_NS5_IJNSA_ILi0EEESP_SP_EEEEENS5_IJNS4_10UnderscoreESS_SS_EEEEENS4_13SM90_TMA_LOADENS4_14ComposedLayoutINS4_7SwizzleILi2ELi4ELi3EEENS4_18smem_ptr_flag_bitsILi8EEENSO_INS5_IJNSA_ILi8EEESF_EEENS5_IJSF_SB_EEEEEEEvNS4_8identityESV_S15_vS16_EENS_8epilogue10collective6detail29Sm90TmaWarpSpecializedAdapterINS19_15DefaultEpilogueIaSH_SH_NS18_6thread17LinearCombinationIaLi1EiiLNS1D_9ScaleType4KindE0ELNS_15FloatRoundStyleE2EaEENS1_15EpilogueDefaultEEEEEvvEEEEvNT_6ParamsE)
        /*0008*/ 	.word	0x000000a8


	//----- nvinfo : EIATTR_FRAME_SIZE
	.align		4
.L_15:
        /*000c*/ 	.byte	0x04, 0x11
        /*000e*/ 	.short	(.L_17 - .L_16)
	.align		4
.L_16:
        /*0010*/ 	.word	index@(_ZN7cutlass13device_kernelINS_4gemm6kernel13GemmUniversalIN4cute5tupleIJiiiiEEENS1_10collective13CollectiveMmaINS1_34MainloopSm90TmaGmmaWarpSpecializedILi3ENS5_IJNS4_1CILi1EEESB_SB_EEENS1_32KernelTmaWarpSpecializedPingpongEEENS5_IJNSA_ILi64EEESF_SF_EEEaNS5_IJlSB_lEEEaSH_NS4_8TiledMMAINS4_8MMA_AtomIJNS4_4SM904GMMA26MMA_64x64x32_S32S8S8_SS_TNEEEENS4_6LayoutISC_NS5_IJNSA_ILi0EEESP_SP_EEEEENS5_IJNS4_10UnderscoreESS_SS_EEEEENS4_13SM90_TMA_LOADENS4_14ComposedLayoutINS4_7SwizzleILi2ELi4ELi3EEENS4_18smem_ptr_flag_bitsILi8EEENSO_INS5_IJNSA_ILi8EEESF_EEENS5_IJSF_SB_EEEEEEEvNS4_8identityESV_S15_vS16_EENS_8epilogue10collective6detail29Sm90TmaWarpSpecializedAdapterINS19_15DefaultEpilogueIaSH_SH_NS18_6thread17LinearCombinationIaLi1EiiLNS1D_9ScaleType4KindE0ELNS_15FloatRoundStyleE2EaEENS1_15EpilogueDefaultEEEEEvvEEEEvNT_6ParamsE)
        /*0014*/ 	.word	0x00000008


	//----- nvinfo : EIATTR_MIN_STACK_SIZE
	.align		4
.L_17:
        /*0018*/ 	.byte	0x04, 0x12
        /*001a*/ 	.short	(.L_19 - .L_18)
	.align		4
.L_18:
        /*001c*/ 	.word	index@(_ZN7cutlass13device_kernelINS_4gemm6kernel13GemmUniversalIN4cute5tupleIJiiiiEEENS1_10collective13CollectiveMmaINS1_34MainloopSm90TmaGmmaWarpSpecializedILi3ENS5_IJNS4_1CILi1EEESB_SB_EEENS1_32KernelTmaWarpSpecializedPingpongEEENS5_IJNSA_ILi64EEESF_SF_EEEaNS5_IJlSB_lEEEaSH_NS4_8TiledMMAINS4_8MMA_AtomIJNS4_4SM904GMMA26MMA_64x64x32_S32S8S8_SS_TNEEEENS4_6LayoutISC_NS5_IJNSA_ILi0EEESP_SP_EEEEENS5_IJNS4_10UnderscoreESS_SS_EEEEENS4_13SM90_TMA_LOADENS4_14ComposedLayoutINS4_7SwizzleILi2ELi4ELi3EEENS4_18smem_ptr_flag_bitsILi8EEENSO_INS5_IJNSA_ILi8EEESF_EEENS5_IJSF_SB_EEEEEEEvNS4_8identityESV_S15_vS16_EENS_8epilogue10collective6detail29Sm90TmaWarpSpecializedAdapterINS19_15DefaultEpilogueIaSH_SH_NS18_6thread17LinearCombinationIaLi1EiiLNS1D_9ScaleType4KindE0ELNS_15FloatRoundStyleE2EaEENS1_15EpilogueDefaultEEEEEvvEEEEvNT_6ParamsE)
        /*0020*/ 	.word	0x00000008
.L_19:


//--------------------- .nv.compat                --------------------------
	.section	.nv.compat,"",@"SHT_CUDA_COMPAT_INFO"
	.align	4
        /*0000*/ 	.byte	0x02, 0x09, 0x01, 0x00, 0x02, 0x02, 0x04, 0x00, 0x02, 0x05, 0x05, 0x00, 0x03, 0x07, 0x01, 0x01
        /*0010*/ 	.byte	0x02, 0x03, 0x01, 0x00, 0x02, 0x06, 0x01, 0x00, 0x04, 0x0b, 0x08, 0x00, 0x00, 0x00, 0x00, 0x00
        /*0020*/ 	.byte	0x00, 0x00, 0x00, 0x00


//--------------------- .nv.info._ZN7cutlass13device_kernelINS_4gemm6kernel13GemmUniversalIN4cute5tupleIJiiiiEEENS1_10collective13CollectiveMmaINS1_34MainloopSm90TmaGmmaWarpSpecializedILi3ENS5_IJNS4_1CILi1EEESB_SB_EEENS1_32KernelTmaWarpSpecializedPingpongEEENS5_IJNSA_ILi64EEESF_SF_EEEaNS5_IJlSB_lEEEaSH_NS4_8TiledMMAINS4_8MMA_AtomIJNS4_4SM904GMMA26MMA_64x64x32_S32S8S8_SS_TNEEEENS4_6LayoutISC_NS5_IJNSA_ILi0EEESP_SP_EEEEENS5_IJNS4_10UnderscoreESS_SS_EEEEENS4_13SM90_TMA_LOADENS4_14ComposedLayoutINS4_7SwizzleILi2ELi4ELi3EEENS4_18smem_ptr_flag_bitsILi8EEENSO_INS5_IJNSA_ILi8EEESF_EEENS5_IJSF_SB_EEEEEEEvNS4_8identityESV_S15_vS16_EENS_8epilogue10collective6detail29Sm90TmaWarpSpecializedAdapterINS19_15DefaultEpilogueIaSH_SH_NS18_6thread17LinearCombinationIaLi1EiiLNS1D_9ScaleType4KindE0ELNS_15FloatRoundStyleE2EaEENS1_15EpilogueDefaultEEEEEvvEEEEvNT_6ParamsE --------------------------
	.section	.nv.info._ZN7cutlass13device_kernelINS_4gemm6kernel13GemmUniversalIN4cute5tupleIJiiiiEEENS1_10collective13CollectiveMmaINS1_34MainloopSm90TmaGmmaWarpSpecializedILi3ENS5_IJNS4_1CILi1EEESB_SB_EEENS1_32KernelTmaWarpSpecializedPingpongEEENS5_IJNSA_ILi64EEESF_SF_EEEaNS5_IJlSB_lEEEaSH_NS4_8TiledMMAINS4_8MMA_AtomIJNS4_4SM904GMMA26MMA_64x64x32_S32S8S8_SS_TNEEEENS4_6LayoutISC_NS5_IJNSA_ILi0EEESP_SP_EEEEENS5_IJNS4_10UnderscoreESS_SS_EEEEENS4_13SM90_TMA_LOADENS4_14ComposedLayoutINS4_7SwizzleILi2ELi4ELi3EEENS4_18smem_ptr_flag_bitsILi8EEENSO_INS5_IJNSA_ILi8EEESF_EEENS5_IJSF_SB_EEEEEEEvNS4_8identityESV_S15_vS16_EENS_8epilogue10collective6detail29Sm90TmaWarpSpecializedAdapterINS19_15DefaultEpilogueIaSH_SH_NS18_6thread17LinearCombinationIaLi1EiiLNS1D_9ScaleType4KindE0ELNS_15FloatRoundStyleE2EaEENS1_15EpilogueDefaultEEEEEvvEEEEvNT_6ParamsE,"",@"SHT_CUDA_INFO"
	.sectionflags	@""
	.align	4


	//----- nvinfo : EIATTR_CUDA_API_VERSION
	.align		4
        /*0000*/ 	.byte	0x04, 0x37
        /*0002*/ 	.short	(.L_21 - .L_20)
.L_20:
        /*0004*/ 	.word	0x00000082


	//----- nvinfo : EIATTR_KPARAM_INFO
	.align		4
.L_21:
        /*0008*/ 	.byte	0x04, 0x17
        /*000a*/ 	.short	(.L_23 - .L_22)
.L_22:
        /*000c*/ 	.word	0x00000000
        /*0010*/ 	.short	0x0000
        /*0012*/ 	.short	0x0070
        /*0014*/ 	.byte	0x00, 0xf0, 0x01, 0x10


	//----- nvinfo : EIATTR_SPARSE_MMA_MASK
	.align		4
.L_23:
        /*0018*/ 	.byte	0x03, 0x50
        /*001a*/ 	.short	0x0000


	//----- nvinfo : EIATTR_MAXREG_COUNT
	.align		4
        /*001c*/ 	.byte	0x03, 0x1b
        /*001e*/ 	.short	0x00a8


	//----- nvinfo : EIATTR_NUM_BARRIERS
	.align		4
        /*0020*/ 	.byte	0x02, 0x4c
        /*0022*/ 	.byte	0x01
	.zero		1


	//----- nvinfo : EIATTR_EXTERNS
	.align		4
        /*0024*/ 	.byte	0x04, 0x0f
        /*0026*/ 	.short	(.L_25 - .L_24)


	//   ....[0]....
	.align		4
.L_24:
        /*0028*/ 	.word	index@(__assertfail)


	//----- nvinfo : EIATTR_ANNOTATIONS
	.align		4
.L_25:
        /*002c*/ 	.byte	0x04, 0x55
        /*002e*/ 	.short	(.L_27 - .L_26)


	//   ....[0]....
.L_26:
        /*0030*/ 	.word	0x00000001
        /*0034*/ 	.byte	0xb0, 0x0a, 0x00, 0x00, 0x01, 0x00, 0x00, 0x00, 0x90, 0x3a, 0x00, 0x00, 0x01, 0x00, 0x00, 0x00
        /*0044*/ 	.byte	0x80, 0x46, 0x00, 0x00


	//----- nvinfo : EIATTR_MERCURY_ISA_VERSION
	.align		4
.L_27:
        /*0048*/ 	.byte	0x03, 0x5f
        /*004a*/ 	.short	0x0101


	//----- nvinfo : EIATTR_INT_WARP_WIDE_INSTR_OFFSETS
	.align		4
        /*004c*/ 	.byte	0x04, 0x31
        /*004e*/ 	.short	(.L_29 - .L_28)


	//   ....[0]....
.L_28:
        /*0050*/ 	.word	0x000003c0


	//   ....[1]....
        /*0054*/ 	.word	0x000003e0


	//   ....[2]....
        /*0058*/ 	.word	0x00000460


	//   ....[3]....
        /*005c*/ 	.word	0x00000470


	//   ....[4]....
        /*0060*/ 	.word	0x00000480


	//   ....[5]....
        /*0064*/ 	.word	0x000004a0


	//   ....[6]....
        /*0068*/ 	.word	0x00000530


	//   ....[7]....
        /*006c*/ 	.word	0x00000550


	//----- nvinfo : EIATTR_COOP_GROUP_MASK_REGIDS
	.align		4
.L_29:
        /*0070*/ 	.byte	0x04, 0x29
        /*0072*/ 	.short	(.L_31 - .L_30)


	//   ....[0]....
.L_30:
        /*0074*/ 	.word	0xffffffff


	//   ....[1]....
        /*0078*/ 	.word	0xffffffff


	//   ....[2]....
        /*007c*/ 	.word	0xffffffff


	//   ....[3]....
        /*0080*/ 	.word	0xffffffff


	//   ....[4]....
        /*0084*/ 	.word	0xffffffff


	//   ....[5]....
        /*0088*/ 	.word	0xffffffff


	//----- nvinfo : EIATTR_COOP_GROUP_INSTR_OFFSETS
	.align		4
.L_31:
        /*008c*/ 	.byte	0x04, 0x28
        /*008e*/ 	.short	(.L_33 - .L_32)


	//   ....[0]....
.L_32:
        /*0090*/ 	.word	0x00000070


	//   ....[1]....
        /*0094*/ 	.word	0x00000080


	//   ....[2]....
        /*0098*/ 	.word	0x00000140


	//   ....[3]....
        /*009c*/ 	.word	0x000002b0


	//   ....[4]....
        /*00a0*/ 	.word	0x000002f0


	//   ....[5]....
        /*00a4*/ 	.word	0x00000340


	//----- nvinfo : EIATTR_REG_RECONFIG
	.align		4
.L_33:
        /*00a8*/ 	.byte	0x01, 0x54
	.zero		2


	//----- nvinfo : EIATTR_SYSCALL_OFFSETS
	.align		4
        /*00ac*/ 	.byte	0x04, 0x46
        /*00ae*/ 	.short	(.L_35 - .L_34)


	//   ....[0]....
.L_34:
        /*00b0*/ 	.word	0x000015d0


	//----- nvinfo : EIATTR_MBARRIER_INSTR_OFFSETS
	.align		4
.L_35:
        /*00b4*/ 	.byte	0x04, 0x39
        /*00b6*/ 	.short	(.L_37 - .L_36)


	//   ....[0]....
.L_36:
        /*00b8*/ 	.word	0x00000240
        /*00bc*/ 	.word	0x000000ff
        /*00c0*/ 	.word	0x00000000
        /*00c4*/ 	.short	0x0100
        /*00c6*/ 	.byte	0x08
	.zero		1


	//   ....[1]....
        /*00c8*/ 	.word	0x00000250
        /*00cc*/ 	.word	0x000000ff
        /*00d0*/ 	.word	0x00000018
        /*00d4*/ 	.short	0x0100
        /*00d6*/ 	.byte	0x08
	.zero		1


	//   ....[2]....
        /*00d8*/ 	.word	0x00000260
        /*00dc*/ 	.word	0x000000ff
        /*00e0*/ 	.word	0x00000008
        /*00e4*/ 	.short	0x0100
        /*00e6*/ 	.byte	0x08
	.zero		1


	//   ....[3]....
        /*00e8*/ 	.word	0x00000270
        /*00ec*/ 	.word	0x000000ff
        /*00f0*/ 	.word	0x00000020
        /*00f4*/ 	.short	0x0100
        /*00f6*/ 	.byte	0x08
	.zero		1


	//   ....[4]....
        /*00f8*/ 	.word	0x00000280
        /*00fc*/ 	.word	0x000000ff
        /*0100*/ 	.word	0x00000010
        /*0104*/ 	.short	0x0100
        /*0106*/ 	.byte	0x08
	.zero		1


	//   ....[5]....
        /*0108*/ 	.word	0x00000290
        /*010c*/ 	.word	0x000000ff
        /*0110*/ 	.word	0x00000028
        /*0114*/ 	.short	0x0100
        /*0116*/ 	.byte	0x08
	.zero		1


	//   ....[6]....
        /*0118*/ 	.word	0x00000590
        /*011c*/ 	.word	0x000000ff
        /*0120*/ 	.word	0x00000060
        /*0124*/ 	.short	0x0100
        /*0126*/ 	.byte	0x08
	.zero		1


	//   ....[7]....
        /*0128*/ 	.word	0x00000600
        /*012c*/ 	.word	0x000000ff
        /*0130*/ 	.word	0x00000068
        /*0134*/ 	.short	0x0100
        /*0136*/ 	.byte	0x08
	.zero		1


	//   ....[8]....
        /*0138*/ 	.word	0x00000620
        /*013c*/ 	.word	0x000000ff
        /*0140*/ 	.word	0x00000040
        /*0144*/ 	.short	0x0100
        /*0146*/ 	.byte	0x09
	.zero		1


	//   ....[9]....
        /*0148*/ 	.word	0x00000630
        /*014c*/ 	.word	0x000000ff
        /*0150*/ 	.word	0x00000048
        /*0154*/ 	.short	0x0100
        /*0156*/ 	.byte	0x09
	.zero		1


	//   ....[10]....
        /*0158*/ 	.word	0x00000640
        /*015c*/ 	.word	0x000000ff
        /*0160*/ 	.word	0x00000050
        /*0164*/ 	.short	0x0100
        /*0166*/ 	.byte	0x09
	.zero		1


	//   ....[11]....
        /*0168*/ 	.word	0x00000650
        /*016c*/ 	.word	0x000000ff
        /*0170*/ 	.word	0x00000058
        /*0174*/ 	.short	0x0100
        /*0176*/ 	.byte	0x09
	.zero		1


	//   ....[12]....
        /*0178*/ 	.word	0x000014b0
        /*017c*/ 	.word	0x0000003d
        /*0180*/ 	.word	0x00000000
        /*0184*/ 	.short	0x010a
        /*0186*/ 	.byte	0x2a
	.zero		1


	//   ....[13]....
        /*0188*/ 	.word	0x00001660
        /*018c*/ 	.word	0x00000003
        /*0190*/ 	.word	0x00000000
        /*0194*/ 	.short	0x010a
        /*0196*/ 	.byte	0x3f
	.zero		1


	//   ....[14]....
        /*0198*/ 	.word	0x000016a0
        /*019c*/ 	.word	0x00000003
        /*01a0*/ 	.word	0x00000000
        /*01a4*/ 	.short	0x010a
        /*01a6*/ 	.byte	0x3f
	.zero		1


	//   ....[15]....
        /*01a8*/ 	.word	0x000018a0
        /*01ac*/ 	.word	0x000000ff
        /*01b0*/ 	.word	0x00000000
        /*01b4*/ 	.short	0x010a
        /*01b6*/ 	.byte	0x04
	.zero		1


	//   ....[16]....
        /*01b8*/ 	.word	0x000018e0
        /*01bc*/ 	.word	0x000000ff
        /*01c0*/ 	.word	0x00000000
        /*01c4*/ 	.short	0x010a
        /*01c6*/ 	.byte	0x04
	.zero		1


	//   ....[17]....
        /*01c8*/ 	.word	0x00001a40
        /*01cc*/ 	.word	0x000000ff
        /*01d0*/ 	.word	0x00000000
        /*01d4*/ 	.short	0x0101
        /*01d6*/ 	.byte	0x04
	.zero		1


	//   ....[18]....
        /*01d8*/ 	.word	0x00001b30
        /*01dc*/ 	.word	0x0000003e
        /*01e0*/ 	.word	0x00000000
        /*01e4*/ 	.short	0x0101
        /*01e6*/ 	.byte	0x2f
	.zero		1


	//   ....[19]....
        /*01e8*/ 	.word	0x00001c00
        /*01ec*/ 	.word	0x000000ff
        /*01f0*/ 	.word	0x00000000
        /*01f4*/ 	.short	0x0101
        /*01f6*/ 	.byte	0x06
	.zero		1


	//   ....[20]....
        /*01f8*/ 	.word	0x00001cb0
        /*01fc*/ 	.word	0x0000003d
        /*0200*/ 	.word	0x00000010
        /*0204*/ 	.short	0x010a
        /*0206*/ 	.byte	0x2a
	.zero		1


	//   ....[21]....
        /*0208*/ 	.word	0x00003ab0
        /*020c*/ 	.word	0x00000040
        /*0210*/ 	.word	0x00000000
        /*0214*/ 	.short	0x0101
        /*0216*/ 	.byte	0x2f
	.zero		1


	//   ....[22]....
        /*0218*/ 	.word	0x00004410
        /*021c*/ 	.word	0x0000000a
        /*0220*/ 	.word	0x00000018
        /*0224*/ 	.short	0x010a
        /*0226*/ 	.byte	0x3f
	.zero		1


	//   ....[23]....
        /*0228*/ 	.word	0x00004790
        /*022c*/ 	.word	0x00000005
        /*0230*/ 	.word	0x00000068
        /*0234*/ 	.short	0x0101
        /*0236*/ 	.byte	0x3f
	.zero		1


	//   ....[24]....
        /*0238*/ 	.word	0x00004f10
        /*023c*/ 	.word	0x00000009
        /*0240*/ 	.word	0x00000000
        /*0244*/ 	.short	0x010a
        /*0246*/ 	.byte	0x3f
	.zero		1


	//   ....[25]....
        /*0248*/ 	.word	0x00004f90
        /*024c*/ 	.word	0x00000006
        /*0250*/ 	.word	0x00000000
        /*0254*/ 	.short	0x010a
        /*0256*/ 	.byte	0x3f
	.zero		1


	//   ....[26]....
        /*0258*/ 	.word	0x00005020
        /*025c*/ 	.word	0x00000003
        /*0260*/ 	.word	0x00000000
        /*0264*/ 	.short	0x010a
        /*0266*/ 	.byte	0x3f
	.zero		1


	//   ....[27]....
        /*0268*/ 	.word	0x00005080
        /*026c*/ 	.word	0x0000003f
        /*0270*/ 	.word	0x00000000
        /*0274*/ 	.short	0x010a
        /*0276*/ 	.byte	0x3f
	.zero		1


	//   ....[28]....
        /*0278*/ 	.word	0x000050d0
        /*027c*/ 	.word	0x00000003
        /*0280*/ 	.word	0x00000000
        /*0284*/ 	.short	0x010a
        /*0286*/ 	.byte	0x3f
	.zero		1


	//   ....[29]....
        /*0288*/ 	.word	0x00005130
        /*028c*/ 	.word	0x00000004
        /*0290*/ 	.word	0x00000000
        /*0294*/ 	.short	0x010a
        /*0296*/ 	.byte	0x3f
	.zero		1


	//   ....[30]....
        /*0298*/ 	.word	0x00005180
        /*029c*/ 	.word	0x0000003f
        /*02a0*/ 	.word	0x00000010
        /*02a4*/ 	.short	0x010a
        /*02a6*/ 	.byte	0x3f
	.zero		1


	//   ....[31]....
        /*02a8*/ 	.word	0x00005250
        /*02ac*/ 	.word	0x0000000a
        /*02b0*/ 	.word	0x00000018
        /*02b4*/ 	.short	0x010a
        /*02b6*/ 	.byte	0x3f
	.zero		1


	//   ....[32]....
        /*02b8*/ 	.word	0x00005320
        /*02bc*/ 	.word	0x00000009
        /*02c0*/ 	.word	0x00000000
        /*02c4*/ 	.short	0x010a
        /*02c6*/ 	.byte	0x3f
	.zero		1


	//   ....[33]....
        /*02c8*/ 	.word	0x00005370
        /*02cc*/ 	.word	0x00000006
        /*02d0*/ 	.word	0x00000000
        /*02d4*/ 	.short	0x010a
        /*02d6*/ 	.byte	0x3f
	.zero		1


	//----- nvinfo : EIATTR_NUM_MBARRIERS
	.align		4
.L_37:
        /*02d8*/ 	.byte	0x03, 0x38
        /*02da*/ 	.short	0x000c


	//----- nvinfo : EIATTR_EXIT_INSTR_OFFSETS
	.align		4
        /*02dc*/ 	.byte	0x04, 0x1c
        /*02de*/ 	.short	(.L_39 - .L_38)


	//   ....[0]....
.L_38:
        /*02e0*/ 	.word	0x00001160


	//   ....[1]....
        /*02e4*/ 	.word	0x000011c0


	//   ....[2]....
        /*02e8*/ 	.word	0x00004140


	//   ....[3]....
        /*02ec*/ 	.word	0x00004170


	//   ....[4]....
        /*02f0*/ 	.word	0x00005070


	//----- nvinfo : EIATTR_MAX_THREADS
	.align		4
.L_39:
        /*02f4*/ 	.byte	0x04, 0x05
        /*02f6*/ 	.short	(.L_41 - .L_40)
.L_40:
        /*02f8*/ 	.word	0x00000180
        /*02fc*/ 	.word	0x00000001
        /*0300*/ 	.word	0x00000001


	//----- nvinfo : EIATTR_CRS_STACK_SIZE
	.align		4
.L_41:
        /*0304*/ 	.byte	0x04, 0x1e
        /*0306*/ 	.short	(.L_43 - .L_42)
.L_42:
        /*0308*/ 	.word	0x00000000


	//----- nvinfo : EIATTR_CBANK_PARAM_SIZE
	.align		4
.L_43:
        /*030c*/ 	.byte	0x03, 0x19
        /*030e*/ 	.short	0x0470


	//----- nvinfo : EIATTR_PARAM_CBANK
	.align		4
        /*0310*/ 	.byte	0x04, 0x0a
        /*0312*/ 	.short	(.L_45 - .L_44)
	.align		4
.L_44:
        /*0314*/ 	.word	index@(.nv.constant0._ZN7cutlass13device_kernelINS_4gemm6kernel13GemmUniversalIN4cute5tupleIJiiiiEEENS1_10collective13CollectiveMmaINS1_34MainloopSm90TmaGmmaWarpSpecializedILi3ENS5_IJNS4_1CILi1EEESB_SB_EEENS1_32KernelTmaWarpSpecializedPingpongEEENS5_IJNSA_ILi64EEESF_SF_EEEaNS5_IJlSB_lEEEaSH_NS4_8TiledMMAINS4_8MMA_AtomIJNS4_4SM904GMMA26MMA_64x64x32_S32S8S8_SS_TNEEEENS4_6LayoutISC_NS5_IJNSA_ILi0EEESP_SP_EEEEENS5_IJNS4_10UnderscoreESS_SS_EEEEENS4_13SM90_TMA_LOADENS4_14ComposedLayoutINS4_7SwizzleILi2ELi4ELi3EEENS4_18smem_ptr_flag_bitsILi8EEENSO_INS5_IJNSA_ILi8EEESF_EEENS5_IJSF_SB_EEEEEEEvNS4_8identityESV_S15_vS16_EENS_8epilogue10collective6detail29Sm90TmaWarpSpecializedAdapterINS19_15DefaultEpilogueIaSH_SH_NS18_6thread17LinearCombinationIaLi1EiiLNS1D_9ScaleType4KindE0ELNS_15FloatRoundStyleE2EaEENS1_15EpilogueDefaultEEEEEvvEEEEvNT_6ParamsE)
        /*0318*/ 	.short	0x0210
        /*031a*/ 	.short	0x0470


	//----- nvinfo : EIATTR_SW_WAR
	.align		4
.L_45:
        /*031c*/ 	.byte	0x04, 0x36
        /*031e*/ 	.short	(.L_47 - .L_46)
.L_46:
        /*0320*/ 	.word	0x00000008
.L_47:


//--------------------- .nv.callgraph             --------------------------
	.section	.nv.callgraph,"",@"SHT_CUDA_CALLGRAPH"
	.align	4
	.sectionentsize	8
	.align		4
        /*0000*/ 	.word	0x00000000
	.align		4
        /*0004*/ 	.word	0xffffffff
	.align		4
        /*0008*/ 	.word	index@(_ZN7cutlass13device_kernelINS_4gemm6kernel13GemmUniversalIN4cute5tupleIJiiiiEEENS1_10collective13CollectiveMmaINS1_34MainloopSm90TmaGmmaWarpSpecializedILi3ENS5_IJNS4_1CILi1EEESB_SB_EEENS1_32KernelTmaWarpSpecializedPingpongEEENS5_IJNSA_ILi64EEESF_SF_EEEaNS5_IJlSB_lEEEaSH_NS4_8TiledMMAINS4_8MMA_AtomIJNS4_4SM904GMMA26MMA_64x64x32_S32S8S8_SS_TNEEEENS4_6LayoutISC_NS5_IJNSA_ILi0EEESP_SP_EEEEENS5_IJNS4_10UnderscoreESS_SS_EEEEENS4_13SM90_TMA_LOADENS4_14ComposedLayoutINS4_7SwizzleILi2ELi4ELi3EEENS4_18smem_ptr_flag_bitsILi8EEENSO_INS5_IJNSA_ILi8EEESF_EEENS5_IJSF_SB_EEEEEEEvNS4_8identityESV_S15_vS16_EENS_8epilogue10collective6detail29Sm90TmaWarpSpecializedAdapterINS19_15DefaultEpilogueIaSH_SH_NS18_6thread17LinearCombinationIaLi1EiiLNS1D_9ScaleType4KindE0ELNS_15FloatRoundStyleE2EaEENS1_15EpilogueDefaultEEEEEvvEEEEvNT_6ParamsE)
	.align		4
        /*000c*/ 	.word	index@(__assertfail)
	.align		4
        /*0010*/ 	.word	0x00000000
	.align		4
        /*0014*/ 	.word	0xfffffffe
	.align		4
        /*0018*/ 	.word	0x00000000
	.align		4
        /*001c*/ 	.word	0xfffffffd
	.align		4
        /*0020*/ 	.word	0x00000000
	.align		4
        /*0024*/ 	.word	0xfffffffc


//--------------------- .nv.constant4             --------------------------
	.section	.nv.constant4,"a",@progbits
	.align	8
	.align		8
.nv.constant4:
        /*0000*/ 	.dword	__assertfail
	.align		8
        /*0008*/ 	.dword	__unnamed_1
	.align		8
        /*0010*/ 	.dword	_ZN39_INTERNAL_bd340876_4_k_cu_b42e8511_44274cuda3std3__45__cpo5beginE
	.align		8
        /*0018*/ 	.dword	_ZN39_INTERNAL_bd340876_4_k_cu_b42e8511_44274cuda3std3__45__cpo3endE
	.align		8
        /*0020*/ 	.dword	_ZN39_INTERNAL_bd340876_4_k_cu_b42e8511_44274cuda3std3__45__cpo6cbeginE
	.align		8
        /*0028*/ 	.dword	_ZN39_INTERNAL_bd340876_4_k_cu_b42e8511_44274cuda3std3__45__cpo4cendE
	.align		8
        /*0030*/ 	.dword	_ZN39_INTERNAL_bd340876_4_k_cu_b42e8511_44274cuda3std3__441_GLOBAL__N__bd340876_4_k_cu_b42e8511_44276ignoreE
	.align		8
        /*0038*/ 	.dword	_ZN39_INTERNAL_bd340876_4_k_cu_b42e8511_44274cuda3std3__419piecewise_constructE
	.align		8
        /*0040*/ 	.dword	_ZN39_INTERNAL_bd340876_4_k_cu_b42e8511_44274cuda3std3__48in_placeE
	.align		8
        /*0048*/ 	.dword	_ZN39_INTERNAL_bd340876_4_k_cu_b42e8511_44274cuda3std6ranges3__45__cpo4swapE
	.align		8
        /*0050*/ 	.dword	_ZN39_INTERNAL_bd340876_4_k_cu_b42e8511_44274cuda3std6ranges3__45__cpo9iter_moveE
	.align		8
        /*0058*/ 	.dword	_ZN39_INTERNAL_bd340876_4_k_cu_b42e8511_44274cute7productE
	.align		8
        /*0060*/ 	.dword	_ZN39_INTERNAL_bd340876_4_k_cu_b42e8511_44274cute1_E
	.align		8
        /*0068*/ 	.dword	$str$22
	.align		8
        /*0070*/ 	.dword	$str$23


//--------------------- .text._ZN7cutlass13device_kernelINS_4gemm6kernel13GemmUniversalIN4cute5tupleIJiiiiEEENS1_10collective13CollectiveMmaINS1_34MainloopSm90TmaGmmaWarpSpecializedILi3ENS5_IJNS4_1CILi1EEESB_SB_EEENS1_32KernelTmaWarpSpecializedPingpongEEENS5_IJNSA_ILi64EEESF_SF_EEEaNS5_IJlSB_lEEEaSH_NS4_8TiledMMAINS4_8MMA_AtomIJNS4_4SM904GMMA26MMA_64x64x32_S32S8S8_SS_TNEEEENS4_6LayoutISC_NS5_IJNSA_ILi0EEESP_SP_EEEEENS5_IJNS4_10UnderscoreESS_SS_EEEEENS4_13SM90_TMA_LOADENS4_14ComposedLayoutINS4_7SwizzleILi2ELi4ELi3EEENS4_18smem_ptr_flag_bitsILi8EEENSO_INS5_IJNSA_ILi8EEESF_EEENS5_IJSF_SB_EEEEEEEvNS4_8identityESV_S15_vS16_EENS_8epilogue10collective6detail29Sm90TmaWarpSpecializedAdapterINS19_15DefaultEpilogueIaSH_SH_NS18_6thread17LinearCombinationIaLi1EiiLNS1D_9ScaleType4KindE0ELNS_15FloatRoundStyleE2EaEENS1_15EpilogueDefaultEEEEEvvEEEEvNT_6ParamsE --------------------------
	.section	.text._ZN7cutlass13device_kernelINS_4gemm6kernel13GemmUniversalIN4cute5tupleIJiiiiEEENS1_10collective13CollectiveMmaINS1_34MainloopSm90TmaGmmaWarpSpecializedILi3ENS5_IJNS4_1CILi1EEESB_SB_EEENS1_32KernelTmaWarpSpecializedPingpongEEENS5_IJNSA_ILi64EEESF_SF_EEEaNS5_IJlSB_lEEEaSH_NS4_8TiledMMAINS4_8MMA_AtomIJNS4_4SM904GMMA26MMA_64x64x32_S32S8S8_SS_TNEEEENS4_6LayoutISC_NS5_IJNSA_ILi0EEESP_SP_EEEEENS5_IJNS4_10UnderscoreESS_SS_EEEEENS4_13SM90_TMA_LOADENS4_14ComposedLayoutINS4_7SwizzleILi2ELi4ELi3EEENS4_18smem_ptr_flag_bitsILi8EEENSO_INS5_IJNSA_ILi8EEESF_EEENS5_IJSF_SB_EEEEEEEvNS4_8identityESV_S15_vS16_EENS_8epilogue10collective6detail29Sm90TmaWarpSpecializedAdapterINS19_15DefaultEpilogueIaSH_SH_NS18_6thread17LinearCombinationIaLi1EiiLNS1D_9ScaleType4KindE0ELNS_15FloatRoundStyleE2EaEENS1_15EpilogueDefaultEEEEEvvEEEEvNT_6ParamsE,"ax",@progbits
	.align	128
.text._ZN7cutlass13device_kernelINS_4gemm6kernel13GemmUniversalIN4cute5tupleIJiiiiEEENS1_10collective13CollectiveMmaINS1_34MainloopSm90TmaGmmaWarpSpecializedILi3ENS5_IJNS4_1CILi1EEESB_SB_EEENS1_32KernelTmaWarpSpecializedPingpongEEENS5_IJNSA_ILi64EEESF_SF_EEEaNS5_IJlSB_lEEEaSH_NS4_8TiledMMAINS4_8MMA_AtomIJNS4_4SM904GMMA26MMA_64x64x32_S32S8S8_SS_TNEEEENS4_6LayoutISC_NS5_IJNSA_ILi0EEESP_SP_EEEEENS5_IJNS4_10UnderscoreESS_SS_EEEEENS4_13SM90_TMA_LOADENS4_14ComposedLayoutINS4_7SwizzleILi2ELi4ELi3EEENS4_18smem_ptr_flag_bitsILi8EEENSO_INS5_IJNSA_ILi8EEESF_EEENS5_IJSF_SB_EEEEEEEvNS4_8identityESV_S15_vS16_EENS_8epilogue10collective6detail29Sm90TmaWarpSpecializedAdapterINS19_15DefaultEpilogueIaSH_SH_NS18_6thread17LinearCombinationIaLi1EiiLNS1D_9ScaleType4KindE0ELNS_15FloatRoundStyleE2EaEENS1_15EpilogueDefaultEEEEEvvEEEEvNT_6ParamsE:
        .type           _ZN7cutlass13device_kernelINS_4gemm6kernel13GemmUniversalIN4cute5tupleIJiiiiEEENS1_10collective13CollectiveMmaINS1_34MainloopSm90TmaGmmaWarpSpecializedILi3ENS5_IJNS4_1CILi1EEESB_SB_EEENS1_32KernelTmaWarpSpecializedPingpongEEENS5_IJNSA_ILi64EEESF_SF_EEEaNS5_IJlSB_lEEEaSH_NS4_8TiledMMAINS4_8MMA_AtomIJNS4_4SM904GMMA26MMA_64x64x32_S32S8S8_SS_TNEEEENS4_6LayoutISC_NS5_IJNSA_ILi0EEESP_SP_EEEEENS5_IJNS4_10UnderscoreESS_SS_EEEEENS4_13SM90_TMA_LOADENS4_14ComposedLayoutINS4_7SwizzleILi2ELi4ELi3EEENS4_18smem_ptr_flag_bitsILi8EEENSO_INS5_IJNSA_ILi8EEESF_EEENS5_IJSF_SB_EEEEEEEvNS4_8identityESV_S15_vS16_EENS_8epilogue10collective6detail29Sm90TmaWarpSpecializedAdapterINS19_15DefaultEpilogueIaSH_SH_NS18_6thread17LinearCombinationIaLi1EiiLNS1D_9ScaleType4KindE0ELNS_15FloatRoundStyleE2EaEENS1_15EpilogueDefaultEEEEEvvEEEEvNT_6ParamsE,@function
        .size           _ZN7cutlass13device_kernelINS_4gemm6kernel13GemmUniversalIN4cute5tupleIJiiiiEEENS1_10collective13CollectiveMmaINS1_34MainloopSm90TmaGmmaWarpSpecializedILi3ENS5_IJNS4_1CILi1EEESB_SB_EEENS1_32KernelTmaWarpSpecializedPingpongEEENS5_IJNSA_ILi64EEESF_SF_EEEaNS5_IJlSB_lEEEaSH_NS4_8TiledMMAINS4_8MMA_AtomIJNS4_4SM904GMMA26MMA_64x64x32_S32S8S8_SS_TNEEEENS4_6LayoutISC_NS5_IJNSA_ILi0EEESP_SP_EEEEENS5_IJNS4_10UnderscoreESS_SS_EEEEENS4_13SM90_TMA_LOADENS4_14ComposedLayoutINS4_7SwizzleILi2ELi4ELi3EEENS4_18smem_ptr_flag_bitsILi8EEENSO_INS5_IJNSA_ILi8EEESF_EEENS5_IJSF_SB_EEEEEEEvNS4_8identityESV_S15_vS16_EENS_8epilogue10collective6detail29Sm90TmaWarpSpecializedAdapterINS19_15DefaultEpilogueIaSH_SH_NS18_6thread17LinearCombinationIaLi1EiiLNS1D_9ScaleType4KindE0ELNS_15FloatRoundStyleE2EaEENS1_15EpilogueDefaultEEEEEvvEEEEvNT_6ParamsE,(.L_x_135 - _ZN7cutlass13device_kernelINS_4gemm6kernel13GemmUniversalIN4cute5tupleIJiiiiEEENS1_10collective13CollectiveMmaINS1_34MainloopSm90TmaGmmaWarpSpecializedILi3ENS5_IJNS4_1CILi1EEESB_SB_EEENS1_32KernelTmaWarpSpecializedPingpongEEENS5_IJNSA_ILi64EEESF_SF_EEEaNS5_IJlSB_lEEEaSH_NS4_8TiledMMAINS4_8MMA_AtomIJNS4_4SM904GMMA26MMA_64x64x32_S32S8S8_SS_TNEEEENS4_6LayoutISC_NS5_IJNSA_ILi0EEESP_SP_EEEEENS5_IJNS4_10UnderscoreESS_SS_EEEEENS4_13SM90_TMA_LOADENS4_14ComposedLayoutINS4_7SwizzleILi2ELi4ELi3EEENS4_18smem_ptr_flag_bitsILi8EEENSO_INS5_IJNSA_ILi8EEESF_EEENS5_IJSF_SB_EEEEEEEvNS4_8identityESV_S15_vS16_EENS_8epilogue10collective6detail29Sm90TmaWarpSpecializedAdapterINS19_15DefaultEpilogueIaSH_SH_NS18_6thread17LinearCombinationIaLi1EiiLNS1D_9ScaleType4KindE0ELNS_15FloatRoundStyleE2EaEENS1_15EpilogueDefaultEEEEEvvEEEEvNT_6ParamsE)
        .other          _ZN7cutlass13device_kernelINS_4gemm6kernel13GemmUniversalIN4cute5tupleIJiiiiEEENS1_10collective13CollectiveMmaINS1_34MainloopSm90TmaGmmaWarpSpecializedILi3ENS5_IJNS4_1CILi1EEESB_SB_EEENS1_32KernelTmaWarpSpecializedPingpongEEENS5_IJNSA_ILi64EEESF_SF_EEEaNS5_IJlSB_lEEEaSH_NS4_8TiledMMAINS4_8MMA_AtomIJNS4_4SM904GMMA26MMA_64x64x32_S32S8S8_SS_TNEEEENS4_6LayoutISC_NS5_IJNSA_ILi0EEESP_SP_EEEEENS5_IJNS4_10UnderscoreESS_SS_EEEEENS4_13SM90_TMA_LOADENS4_14ComposedLayoutINS4_7SwizzleILi2ELi4ELi3EEENS4_18smem_ptr_flag_bitsILi8EEENSO_INS5_IJNSA_ILi8EEESF_EEENS5_IJSF_SB_EEEEEEEvNS4_8identityESV_S15_vS16_EENS_8epilogue10collective6detail29Sm90TmaWarpSpecializedAdapterINS19_15DefaultEpilogueIaSH_SH_NS18_6thread17LinearCombinationIaLi1EiiLNS1D_9ScaleType4KindE0ELNS_15FloatRoundStyleE2EaEENS1_15EpilogueDefaultEEEEEvvEEEEvNT_6ParamsE,@"STO_CUDA_ENTRY STV_DEFAULT"
_ZN7cutlass13device_kernelINS_4gemm6kernel13GemmUniversalIN4cute5tupleIJiiiiEEENS1_10collective13CollectiveMmaINS1_34MainloopSm90TmaGmmaWarpSpecializedILi3ENS5_IJNS4_1CILi1EEESB_SB_EEENS1_32KernelTmaWarpSpecializedPingpongEEENS5_IJNSA_ILi64EEESF_SF_EEEaNS5_IJlSB_lEEEaSH_NS4_8TiledMMAINS4_8MMA_AtomIJNS4_4SM904GMMA26MMA_64x64x32_S32S8S8_SS_TNEEEENS4_6LayoutISC_NS5_IJNSA_ILi0EEESP_SP_EEEEENS5_IJNS4_10UnderscoreESS_SS_EEEEENS4_13SM90_TMA_LOADENS4_14ComposedLayoutINS4_7SwizzleILi2ELi4ELi3EEENS4_18smem_ptr_flag_bitsILi8EEENSO_INS5_IJNSA_ILi8EEESF_EEENS5_IJSF_SB_EEEEEEEvNS4_8identityESV_S15_vS16_EENS_8epilogue10collective6detail29Sm90TmaWarpSpecializedAdapterINS19_15DefaultEpilogueIaSH_SH_NS18_6thread17LinearCombinationIaLi1EiiLNS1D_9ScaleType4KindE0ELNS_15FloatRoundStyleE2EaEENS1_15EpilogueDefaultEEEEEvvEEEEvNT_6ParamsE:
[----:B------:R-:W0:Y:S02]  /*0000*/  LDC R1, c[0x0][0x28] ;  /* 0x00000a00ff017b82 */ /* 0x000e240000000800 */
[----:B0-----:R-:W-:Y:S01]  /*0010*/  VIADD R1, R1, 0xfffffff8 ;  /* 0xfffffff801017836 */ /* 0x001fe20000000000 */
[----:B------:R-:W0:Y:S01]  /*0020*/  S2R R4, SR_TID.X ;  /* 0x0000000000047919 */ /* 0x000e220000002100 */
[----:B------:R-:W-:Y:S01]  /*0030*/  ELECT P0, URZ, PT ;  /* 0x00000000003f782f */ /* 0x000fe20003800000 */
[----:B------:R-:W-:Y:S01]  /*0040*/  BSSY B0, `(.L_x_0) ;  /* 0x000000f000007945 */ /* 0x000fe20003800000 */
[--C-:B0-----:R-:W-:Y:S02]  /*0050*/  SHF.R.U32.HI R0, RZ, 0x5, R4.reuse ;  /* 0x00000005ff007819 */ /* 0x101fe40000011604 */
[----:B------:R-:W-:-:S03]  /*0060*/  SHF.R.U32.HI R5, RZ, 0x7, R4 ;  /* 0x00000007ff057819 */ /* 0x000fc60000011604 */
[----:B------:R-:W0:Y:S04]  /*0070*/  SHFL.IDX PT, R2, R0, RZ, 0x1f ;  /* 0x00001fff00027589 */ /* 0x000e2800000e0000 */
[----:B------:R1:W2:Y:S01]  /*0080*/  SHFL.IDX PT, R8, R5, RZ, 0x1f ;  /* 0x00001fff05087589 */ /* 0x0002a200000e0000 */
[----:B0-----:R-:W-:-:S13]  /*0090*/  ISETP.NE.OR P0, PT, R2, RZ, !P0 ;  /* 0x000000ff0200720c */ /* 0x001fda0004705670 */
[----:B-12---:R-:W-:Y:S05]  /*00a0*/  @P0 BRA `(.L_x_1) ;  /* 0x0000000000200947 */ /* 0x006fea0003800000 */
[----:B------:R-:W-:Y:S02]  /*00b0*/  ULDC.64 UR4, c[0x0][0x198] ;  /* 0x0000660000047ab9 */ /* 0x000fe40000000a00 */
[----:B------:R-:W-:Y:S02]  /*00c0*/  UIADD3 UR6, UP0, UR4, 0xf0, URZ ;  /* 0x000000f004067890 */ /* 0x000fe4000ff1e03f */
[----:B------:R-:W-:Y:S02]  /*00d0*/  UIADD3 UR4, UP1, UR4, 0x1f0, URZ ;  /* 0x000001f004047890 */ /* 0x000fe4000ff3e03f */
[----:B------:R-:W-:Y:S02]  /*00e0*/  UIADD3.X UR7, URZ, UR5, URZ, UP0, !UPT ;  /* 0x000000053f077290 */ /* 0x000fe400087fe43f */
[----:B------:R-:W-:-:S07]  /*00f0*/  UIADD3.X UR5, URZ, UR5, URZ, UP1, !UPT ;  /* 0x000000053f057290 */ /* 0x000fce0008ffe43f */
[----:B------:R0:W-:Y:S02]  /*0100*/  UTMACCTL.PF [UR6] ;  /* 0x00000000060079b9 */ /* 0x0001e40008040000 */
[----:B------:R0:W-:Y:S02]  /*0110*/  UTMACCTL.PF [UR4] ;  /* 0x00000000040079b9 */ /* 0x0001e40008040000 */
[----:B0-----:R-:W-:Y:S01]  /*0120*/  NOP ;  /* 0x0000000000007918 */ /* 0x001fe20000000000 */
.L_x_1:
[----:B------:R-:W-:Y:S05]  /*0130*/  BSYNC B0 ;  /* 0x0000000000007941 */ /* 0x000fea0003800000 */
.L_x_0:
[----:B------:R-:W0:Y:S02]  /*0140*/  SHFL.IDX PT, R3, R0, RZ, 0x1f ;  /* 0x00001fff00037589 */ /* 0x000e2400000e0000 */
[----:B0-----:R-:W-:-:S13]  /*0150*/  ISETP.NE.AND P0, PT, R3, RZ, PT ;  /* 0x000000ff0300720c */ /* 0x001fda0003f05270 */
[----:B------:R-:W-:Y:S05]  /*0160*/  @P0 BRA `(.L_x_2) ;  /* 0x0000000000500947 */ /* 0x000fea0003800000 */
[----:B------:R-:W0:Y:S01]  /*0170*/  S2UR UR8, SR_CgaCtaId ;  /* 0x00000000000879c3 */ /* 0x000e220000008800 */
[----:B------:R-:W-:Y:S01]  /*0180*/  UMOV UR4, 0x400 ;  /* 0x0000040000047882 */ /* 0x000fe20000000000 */
[----:B------:R-:W-:Y:S01]  /*0190*/  UMOV UR5, 0x1 ;  /* 0x0000000100057882 */ /* 0x000fe20000000000 */
[----:B------:R-:W-:Y:S01]  /*01a0*/  UMOV UR6, 0x80 ;  /* 0x0000008000067882 */ /* 0x000fe20000000000 */
[----:B------:R-:W-:Y:S01]  /*01b0*/  ELECT P0, URZ, PT ;  /* 0x00000000003f782f */ /* 0x000fe20003800000 */
[----:B------:R-:W-:-:S04]  /*01c0*/  UIADD3 UR6, -UR6, 0x100000, URZ ;  /* 0x0010000006067890 */ /* 0x000fc8000fffe13f */
[----:B------:R-:W-:Y:S02]  /*01d0*/  USHF.L.U32 UR7, UR6, 0xb, URZ ;  /* 0x0000000b06077899 */ /* 0x000fe4000800063f */
[----:B------:R-:W-:Y:S02]  /*01e0*/  USHF.L.U32 UR6, UR6, 0x1, URZ ;  /* 0x0000000106067899 */ /* 0x000fe4000800063f */
[----:B0-----:R-:W-:Y:S02]  /*01f0*/  ULEA UR8, UR8, UR4, 0x18 ;  /* 0x0000000408087291 */ /* 0x001fe4000f8ec03f */
[----:B------:R-:W-:-:S04]  /*0200*/  UIADD3 UR4, -UR5, 0x100000, URZ ;  /* 0x0010000005047890 */ /* 0x000fc8000fffe13f */
[----:B------:R-:W-:Y:S02]  /*0210*/  USHF.L.U32 UR5, UR4, 0xb, URZ ;  /* 0x0000000b04057899 */ /* 0x000fe4000800063f */
[----:B------:R-:W-:Y:S01]  /*0220*/  USHF.L.U32 UR4, UR4, 0x1, URZ ;  /* 0x0000000104047899 */ /* 0x000fe2000800063f */
[----:B------:R-:W0:Y:S11]  /*0230*/  FENCE.VIEW.ASYNC.S ;  /* 0x00000000000073c6 */ /* 0x000e360000000000 */
[----:B0-----:R0:W1:Y:S01]  /*0240*/  SYNCS.EXCH.64 URZ, [UR8], UR4 ;  /* 0x00000004083f75b2 */ /* 0x0010620008000100 */
[----:B------:R0:W2:Y:S01]  /*0250*/  SYNCS.EXCH.64 URZ, [UR8+0x18], UR6 ;  /* 0x00001806083f75b2 */ /* 0x0000a20008000100 */
[----:B------:R0:W3:Y:S01]  /*0260*/  SYNCS.EXCH.64 URZ, [UR8+0x8], UR4 ;  /* 0x00000804083f75b2 */ /* 0x0000e20008000100 */
[----:B------:R0:W4:Y:S01]  /*0270*/  SYNCS.EXCH.64 URZ, [UR8+0x20], UR6 ;  /* 0x00002006083f75b2 */ /* 0x0001220008000100 */
[----:B------:R0:W0:Y:S01]  /*0280*/  SYNCS.EXCH.64 URZ, [UR8+0x10], UR4 ;  /* 0x00001004083f75b2 */ /* 0x0000220008000100 */
[----:B------:R0:W0:Y:S01]  /*0290*/  SYNCS.EXCH.64 URZ, [UR8+0x28], UR6 ;  /* 0x00002806083f75b2 */ /* 0x0000220008000100 */
[----:B------:R-:W-:Y:S01]  /*02a0*/  NOP ;  /* 0x0000000000007918 */ /* 0x000fe20000000000 */
.L_x_2:
[----:B------:R-:W5:Y:S01]  /*02b0*/  SHFL.IDX PT, R6, R0, RZ, 0x1f ;  /* 0x00001fff00067589 */ /* 0x000f6200000e0000 */
[----:B------:R-:W-:Y:S01]  /*02c0*/  ELECT P0, URZ, PT ;  /* 0x00000000003f782f */ /* 0x000fe20003800000 */
[----:B------:R-:W-:Y:S01]  /*02d0*/  NOP ;  /* 0x0000000000007918 */ /* 0x000fe20000000000 */
[----:B------:R-:W-:Y:S01]  /*02e0*/  ELECT P1, URZ, PT ;  /* 0x00000000003f782f */ /* 0x000fe20003820000 */
[----:B------:R-:W1:Y:S01]  /*02f0*/  SHFL.IDX PT, R3, R0, RZ, 0x1f ;  /* 0x00001fff00037589 */ /* 0x000e6200000e0000 */
[----:B0-----:R-:W-:Y:S01]  /*0300*/  UMOV UR4, 0x20 ;  /* 0x0000002000047882 */ /* 0x001fe20000000000 */
[----:B------:R-:W-:Y:S01]  /*0310*/  UMOV UR11, 0x80 ;  /* 0x00000080000b7882 */ /* 0x000fe20000000000 */
[----:B------:R-:W-:Y:S01]  /*0320*/  NOP ;  /* 0x0000000000007918 */ /* 0x000fe20000000000 */
[C---:B------:R-:W-:Y:S01]  /*0330*/  VIADD R33, R8.reuse, 0xffffffff ;  /* 0xffffffff08217836 */ /* 0x040fe20000000000 */
[----:B------:R-:W0:Y:S01]  /*0340*/  SHFL.IDX PT, R5, R5, RZ, 0x1f ;  /* 0x00001fff05057589 */ /* 0x000e2200000e0000 */
[----:B------:R-:W-:Y:S01]  /*0350*/  ULDC.64 UR36, c[0x0][0x208] ;  /* 0x0000820000247ab9 */ /* 0x000fe20000000a00 */
[----:B------:R-:W-:-:S02]  /*0360*/  ISETP.NE.AND P2, PT, R8, RZ, PT ;  /* 0x000000ff0800720c */ /* 0x000fc40003f45270 */
[----:B------:R-:W-:Y:S02]  /*0370*/  ISETP.GE.U32.AND P3, PT, R33, 0x2, PT ;  /* 0x000000022100780c */ /* 0x000fe40003f66070 */
[----:B-----5:R-:W-:Y:S02]  /*0380*/  ISETP.NE.OR P0, PT, R6, RZ, !P0 ;  /* 0x000000ff0600720c */ /* 0x020fe40004705670 */
[----:B-1----:R-:W-:Y:S02]  /*0390*/  ISETP.NE.OR P1, PT, R3, RZ, !P1 ;  /* 0x000000ff0300720c */ /* 0x002fe40004f25670 */
[----:B------:R-:W-:-:S04]  /*03a0*/  SHF.R.S32.HI R3, RZ, 0x1f, R2 ;  /* 0x0000001fff037819 */ /* 0x000fc80000011402 */
[----:B------:R-:W-:-:S05]  /*03b0*/  LEA.HI R3, R3, R2, RZ, 0x2 ;  /* 0x0000000203037211 */ /* 0x000fca00078f10ff */
[----:B------:R-:W-:Y:S01]  /*03c0*/  VOTEU.ALL UP0, P0 ;  /* 0x00000000003f7886 */ /* 0x000fe20000000000 */
[----:B------:R-:W-:Y:S01]  /*03d0*/  LOP3.LUT R3, R3, 0xfffffffc, RZ, 0xc0, !PT ;  /* 0xfffffffc03037812 */ /* 0x000fe200078ec0ff */
[----:B------:R-:W-:-:S03]  /*03e0*/  VOTEU.ALL UP1, P1 ;  /* 0x00000000003f7886 */ /* 0x000fc60000820000 */
[----:B------:R-:W1:Y:S01]  /*03f0*/  @!UP0 S2UR UR7, SR_CgaCtaId ;  /* 0x00000000000789c3 */ /* 0x000e620000008800 */
[----:B------:R-:W-:Y:S01]  /*0400*/  @!UP0 UMOV UR6, 0x400 ;  /* 0x0000040000068882 */ /* 0x000fe20000000000 */
[----:B------:R-:W-:-:S04]  /*0410*/  @!UP0 UIADD3 UR4, -UR4, 0x100000, URZ ;  /* 0x0010000004048890 */ /* 0x000fc8000fffe13f */
[----:B------:R-:W-:Y:S02]  /*0420*/  @!UP0 USHF.L.U32 UR5, UR4, 0xb, URZ ;  /* 0x0000000b04058899 */ /* 0x000fe4000800063f */
[----:B------:R-:W-:Y:S01]  /*0430*/  @!UP0 USHF.L.U32 UR4, UR4, 0x1, URZ ;  /* 0x0000000104048899 */ /* 0x000fe2000800063f */
[----:B------:R-:W-:Y:S01]  /*0440*/  IMAD.IADD R0, R2, 0x1, -R3 ;  /* 0x0000000102007824 */ /* 0x000fe200078e0a03 */
[----:B------:R-:W-:Y:S01]  /*0450*/  @!UP1 UMOV UR9, 0x400 ;  /* 0x0000040000099882 */ /* 0x000fe20000000000 */
[----:B------:R-:W-:Y:S01]  /*0460*/  VOTEU.ALL UP2, P1 ;  /* 0x00000000003f7886 */ /* 0x000fe20000840000 */
[----:B------:R-:W-:Y:S01]  /*0470*/  VOTEU.ALL UP3, P1 ;  /* 0x00000000003f7886 */ /* 0x000fe20000860000 */
[----:B------:R-:W-:Y:S01]  /*0480*/  VOTEU.ALL UP4, P1 ;  /* 0x00000000003f7886 */ /* 0x000fe20000880000 */
[----:B------:R-:W5:Y:S01]  /*0490*/  @!UP1 S2UR UR10, SR_CgaCtaId ;  /* 0x00000000000a99c3 */ /* 0x000f620000008800 */
[----:B------:R-:W-:Y:S01]  /*04a0*/  VOTEU.ALL UP5, P1 ;  /* 0x00000000003f7886 */ /* 0x000fe200008a0000 */
[----:B------:R-:W-:-:S04]  /*04b0*/  SHF.R.S32.HI R3, RZ, 0x1f, R4 ;  /* 0x0000001fff037819 */ /* 0x000fc80000011404 */
[----:B------:R-:W-:-:S04]  /*04c0*/  LEA.HI R3, R3, R4, RZ, 0x7 ;  /* 0x0000000403037211 */ /* 0x000fc800078f38ff */
[----:B------:R-:W-:-:S05]  /*04d0*/  LOP3.LUT R3, R3, 0xffffff80, RZ, 0xc0, !PT ;  /* 0xffffff8003037812 */ /* 0x000fca00078ec0ff */
[----:B------:R-:W-:Y:S01]  /*04e0*/  IMAD.IADD R3, R4, 0x1, -R3 ;  /* 0x0000000104037824 */ /* 0x000fe200078e0a03 */
[----:B-1----:R-:W-:Y:S02]  /*04f0*/  @!UP0 ULEA UR8, UR7, UR6, 0x18 ;  /* 0x0000000607088291 */ /* 0x002fe4000f8ec03f */
[----:B------:R-:W-:-:S04]  /*0500*/  @!UP1 UIADD3 UR6, -UR11, 0x100000, URZ ;  /* 0x001000000b069890 */ /* 0x000fc8000fffe13f */
[----:B------:R-:W-:Y:S02]  /*0510*/  @!UP1 USHF.L.U32 UR7, UR6, 0xb, URZ ;  /* 0x0000000b06079899 */ /* 0x000fe4000800063f */
[----:B------:R-:W-:Y:S01]  /*0520*/  @!UP1 USHF.L.U32 UR6, UR6, 0x1, URZ ;  /* 0x0000000106069899 */ /* 0x000fe2000800063f */
[----:B------:R-:W-:Y:S01]  /*0530*/  VOTEU.ALL UP0, P0 ;  /* 0x00000000003f7886 */ /* 0x000fe20000000000 */
[----:B-----5:R-:W-:Y:S01]  /*0540*/  @!UP1 ULEA UR9, UR10, UR9, 0x18 ;  /* 0x000000090a099291 */ /* 0x020fe2000f8ec03f */
[----:B------:R-:W-:Y:S02]  /*0550*/  VOTEU.ALL UP1, P0 ;  /* 0x00000000003f7886 */ /* 0x000fe40000020000 */
[----:B------:R-:W-:Y:S01]  /*0560*/  ULDC.64 UR10, c[0x0][0x598] ;  /* 0x00016600000a7ab9 */ /* 0x000fe20000000a00 */
[----:B------:R-:W-:Y:S01]  /*0570*/  ISETP.NE.AND P0, PT, R0, 0x3, PT ;  /* 0x000000030000780c */ /* 0x000fe20003f05270 */
[----:B------:R-:W1:Y:S02]  /*0580*/  FENCE.VIEW.ASYNC.S ;  /* 0x00000000000073c6 */ /* 0x000e640000000000 */
[----:B-1----:R1:W2:Y:S01]  /*0590*/  @!UP0 SYNCS.EXCH.64 URZ, [UR8+0x60], UR4 ;  /* 0x00006004083f85b2 */ /* 0x0022a20008000100 */
[----:B------:R-:W-:-:S02]  /*05a0*/  ISETP.NE.U32.AND P1, PT, RZ, UR10, PT ;  /* 0x0000000aff007c0c */ /* 0x000fc4000bf25070 */
[----:B------:R-:W-:Y:S02]  /*05b0*/  ISETP.EQ.OR P0, PT, R0, RZ, !P0 ;  /* 0x000000ff0000720c */ /* 0x000fe40004702670 */
[----:B------:R-:W-:Y:S02]  /*05c0*/  ISETP.NE.AND.EX P1, PT, RZ, UR11, PT, P1 ;  /* 0x0000000bff007c0c */ /* 0x000fe4000bf25310 */
[----:B------:R-:W-:-:S04]  /*05d0*/  ISETP.EQ.AND P0, PT, R8, RZ, P0 ;  /* 0x000000ff0800720c */ /* 0x000fc80000702270 */
[----:B------:R-:W-:-:S04]  /*05e0*/  SEL R16, RZ, 0x1, !P0 ;  /* 0x00000001ff107807 */ /* 0x000fc80004000000 */
[----:B------:R-:W-:Y:S01]  /*05f0*/  SEL R16, R16, 0x2, P3 ;  /* 0x0000000210107807 */ /* 0x000fe20001800000 */
[----:B------:R1:W2:Y:S01]  /*0600*/  @!UP1 SYNCS.EXCH.64 URZ, [UR8+0x68], UR4 ;  /* 0x00006804083f95b2 */ /* 0x0002a20008000100 */
[----:B------:R-:W-:Y:S01]  /*0610*/  NOP ;  /* 0x0000000000007918 */ /* 0x000fe20000000000 */
[----:B------:R1:W2:Y:S01]  /*0620*/  @!UP2 SYNCS.EXCH.64 URZ, [UR9+0x40], UR6 ;  /* 0x00004006093fa5b2 */ /* 0x0002a20008000100 */
[----:B------:R1:W2:Y:S01]  /*0630*/  @!UP3 SYNCS.EXCH.64 URZ, [UR9+0x48], UR6 ;  /* 0x00004806093fb5b2 */ /* 0x0002a20008000100 */
[----:B------:R1:W2:Y:S01]  /*0640*/  @!UP4 SYNCS.EXCH.64 URZ, [UR9+0x50], UR6 ;  /* 0x00005006093fc5b2 */ /* 0x0002a20008000100 */
[----:B------:R1:W2:Y:S01]  /*0650*/  @!UP5 SYNCS.EXCH.64 URZ, [UR9+0x58], UR6 ;  /* 0x00005806093fd5b2 */ /* 0x0002a20008000100 */
[----:B------:R-:W-:Y:S01]  /*0660*/  NOP ;  /* 0x0000000000007918 */ /* 0x000fe20000000000 */
[----:B--234-:R-:W-:Y:S06]  /*0670*/  BAR.SYNC.DEFER_BLOCKING 0x0 ;  /* 0x0000000000007b1d */ /* 0x01cfec0000010000 */
[----:B01----:R-:W-:Y:S05]  /*0680*/  @!P1 BRA `(.L_x_3) ;  /* 0x00000000001c9947 */ /* 0x003fea0003800000 */
[----:B------:R-:W0:Y:S02]  /*0690*/  LDC.64 R6, c[0x0][0x598] ;  /* 0x00016600ff067b82 */ /* 0x000e240000000a00 */
[----:B0-----:R-:W2:Y:S02]  /*06a0*/  LDG.E.64 R6, desc[UR36][R6.64] ;  /* 0x0000002406067981 */ /* 0x001ea4000c1e1b00 */
[----:B--2---:R-:W-:-:S04]  /*06b0*/  ISETP.NE.U32.AND P0, PT, R6, RZ, PT ;  /* 0x000000ff0600720c */ /* 0x004fc80003f05070 */
[----:B------:R-:W-:-:S13]  /*06c0*/  ISETP.NE.AND.EX P0, PT, R7, RZ, PT, P0 ;  /* 0x000000ff0700720c */ /* 0x000fda0003f05300 */
[----:B------:R-:W-:Y:S05]  /*06d0*/  @!P0 BRA `(.L_x_3) ;  /* 0x0000000000088947 */ /* 0x000fea0003800000 */
[----:B------:R1:W5:Y:S01]  /*06e0*/  LD.E R56, desc[UR36][R6.64] ;  /* 0x0000002406387980 */ /* 0x000362000c101900 */
[----:B------:R-:W-:Y:S05]  /*06f0*/  BRA `(.L_x_4) ;  /* 0x0000000000247947 */ /* 0x000fea0003800000 */
.L_x_3:
[----:B------:R-:W-:Y:S02]  /*0700*/  ULDC.64 UR4, c[0x0][0x588] ;  /* 0x0001620000047ab9 */ /* 0x000fe40000000a00 */
[----:B------:R-:W-:-:S04]  /*0710*/  ISETP.NE.U32.AND P0, PT, RZ, UR4, PT ;  /* 0x00000004ff007c0c */ /* 0x000fc8000bf05070 */
[----:B------:R-:W-:-:S13]  /*0720*/  ISETP.NE.AND.EX P0, PT, RZ, UR5, PT, P0 ;  /* 0x00000005ff007c0c */ /* 0x000fda000bf05300 */
[----:B------:R-:W-:Y:S05]  /*0730*/  @!P0 BRA `(.L_x_5) ;  /* 0x00000000000c8947 */ /* 0x000fea0003800000 */
[----:B------:R-:W0:Y:S02]  /*0740*/  LDC.64 R56, c[0x0][0x588] ;  /* 0x00016200ff387b82 */ /* 0x000e240000000a00 */
[----:B0-----:R0:W5:Y:S01]  /*0750*/  LDG.E R56, desc[UR36][R56.64] ;  /* 0x0000002438387981 */ /* 0x001162000c1e1900 */
[----:B------:R-:W-:Y:S05]  /*0760*/  BRA `(.L_x_4) ;  /* 0x0000000000087947 */ /* 0x000fea0003800000 */
.L_x_5:
[----:B------:R-:W-:Y:S02]  /*0770*/  ULDC UR4, c[0x0][0x580] ;  /* 0x0001600000047ab9 */ /* 0x000fe40000000800 */
[----:B------:R-:W-:-:S07]  /*0780*/  IMAD.U32 R56, RZ, RZ, UR4 ;  /* 0x00000004ff387e24 */ /* 0x000fce000f8e00ff */
.L_x_4:
[----:B------:R-:W-:Y:S02]  /*0790*/  ULDC.64 UR4, c[0x0][0x5a0] ;  /* 0x0001680000047ab9 */ /* 0x000fe40000000a00 */
[----:B------:R-:W-:-:S04]  /*07a0*/  ISETP.NE.U32.AND P0, PT, RZ, UR4, PT ;  /* 0x00000004ff007c0c */ /* 0x000fc8000bf05070 */
[----:B------:R-:W-:-:S13]  /*07b0*/  ISETP.NE.AND.EX P0, PT, RZ, UR5, PT, P0 ;  /* 0x00000005ff007c0c */ /* 0x000fda000bf05300 */
[----:B------:R-:W-:Y:S05]  /*07c0*/  @!P0 BRA `(.L_x_6) ;  /* 0x00000000001c8947 */ /* 0x000fea0003800000 */
[----:B-1----:R-:W1:Y:S02]  /*07d0*/  LDC.64 R6, c[0x0][0x5a0] ;  /* 0x00016800ff067b82 */ /* 0x002e640000000a00 */
[----:B-1----:R-:W2:Y:S02]  /*07e0*/  LDG.E.64 R6, desc[UR36][R6.64] ;  /* 0x0000002406067981 */ /* 0x002ea4000c1e1b00 */
[----:B--2---:R-:W-:-:S04]  /*07f0*/  ISETP.NE.U32.AND P0, PT, R6, RZ, PT ;  /* 0x000000ff0600720c */ /* 0x004fc80003f05070 */
[----:B------:R-:W-:-:S13]  /*0800*/  ISETP.NE.AND.EX P0, PT, R7, RZ, PT, P0 ;  /* 0x000000ff0700720c */ /* 0x000fda0003f05300 */
[----:B------:R-:W-:Y:S05]  /*0810*/  @!P0 BRA `(.L_x_6) ;  /* 0x0000000000088947 */ /* 0x000fea0003800000 */
[----:B0-----:R2:W5:Y:S01]  /*0820*/  LD.E R57, desc[UR36][R6.64] ;  /* 0x0000002406397980 */ /* 0x001562000c101900 */
[----:B------:R-:W-:Y:S05]  /*0830*/  BRA `(.L_x_7) ;  /* 0x0000000000247947 */ /* 0x000fea0003800000 */
.L_x_6:
[----:B------:R-:W-:Y:S02]  /*0840*/  ULDC.64 UR4, c[0x0][0x590] ;  /* 0x0001640000047ab9 */ /* 0x000fe40000000a00 */
[----:B------:R-:W-:-:S04]  /*0850*/  ISETP.NE.U32.AND P0, PT, RZ, UR4, PT ;  /* 0x00000004ff007c0c */ /* 0x000fc8000bf05070 */
[----:B------:R-:W-:-:S13]  /*0860*/  ISETP.NE.AND.EX P0, PT, RZ, UR5, PT, P0 ;  /* 0x00000005ff007c0c */ /* 0x000fda000bf05300 */
[----:B------:R-:W-:Y:S05]  /*0870*/  @!P0 BRA `(.L_x_8) ;  /* 0x00000000000c8947 */ /* 0x000fea0003800000 */
[----:B-1----:R-:W0:Y:S02]  /*0880*/  LDC.64 R6, c[0x0][0x590] ;  /* 0x00016400ff067b82 */ /* 0x002e240000000a00 */
[----:B0-----:R0:W5:Y:S01]  /*0890*/  LDG.E R57, desc[UR36][R6.64] ;  /* 0x0000002406397981 */ /* 0x001162000c1e1900 */
[----:B------:R-:W-:Y:S05]  /*08a0*/  BRA `(.L_x_7) ;  /* 0x0000000000087947 */ /* 0x000fea0003800000 */
.L_x_8:
[----:B------:R-:W-:Y:S02]  /*08b0*/  ULDC UR4, c[0x0][0x584] ;  /* 0x0001610000047ab9 */ /* 0x000fe40000000800 */
[----:B0-----:R-:W-:-:S07]  /*08c0*/  IMAD.U32 R57, RZ, RZ, UR4 ;  /* 0x00000004ff397e24 */ /* 0x001fce000f8e00ff */
.L_x_7:
[----:B------:R-:W3:Y:S01]  /*08d0*/  LDC R2, c[0x0][0x65c] ;  /* 0x00019700ff027b82 */ /* 0x000ee20000000800 */
[----:B------:R-:W4:Y:S01]  /*08e0*/  S2R R14, SR_CTAID.Y ;  /* 0x00000000000e7919 */ /* 0x000f220000002600 */
[----:B------:R-:W-:Y:S01]  /*08f0*/  ULDC UR6, c[0x0][0x28c] ;  /* 0x0000a30000067ab9 */ /* 0x000fe20000000800 */
[----:B------:R-:W-:Y:S01]  /*0900*/  ISETP.NE.AND P0, PT, R8, 0x2, PT ;  /* 0x000000020800780c */ /* 0x000fe20003f05270 */
[----:B------:R-:W-:Y:S01]  /*0910*/  UIADD3 UR6, UR6, 0x3f, URZ ;  /* 0x0000003f06067890 */ /* 0x000fe2000fffe03f */
[----:B012---:R-:W0:Y:S01]  /*0920*/  S2R R6, SR_CTAID.X ;  /* 0x0000000000067919 */ /* 0x007e220000002500 */
[----:B------:R-:W-:Y:S01]  /*0930*/  IMAD.MOV.U32 R7, RZ, RZ, RZ ;  /* 0x000000ffff077224 */ /* 0x000fe200078e00ff */
[----:B------:R-:W-:Y:S01]  /*0940*/  UMOV UR38, URZ ;  /* 0x0000003f00267c82 */ /* 0x000fe20008000000 */
[----:B------:R-:W-:Y:S01]  /*0950*/  USHF.R.S32.HI UR7, URZ, 0x1f, UR6 ;  /* 0x0000001f3f077899 */ /* 0x000fe20008011406 */
[----:B------:R-:W-:Y:S01]  /*0960*/  UMOV UR39, URZ ;  /* 0x0000003f00277c82 */ /* 0x000fe20008000000 */
[----:B------:R-:W-:-:S02]  /*0970*/  ULDC.64 UR8, c[0x0][0x650] ;  /* 0x0001940000087ab9 */ /* 0x000fc40000000a00 */
[----:B------:R-:W-:-:S04]  /*0980*/  ULEA.HI UR7, UR7, UR6, URZ, 0x6 ;  /* 0x0000000607077291 */ /* 0x000fc8000f8f303f */
[----:B------:R-:W-:Y:S01]  /*0990*/  USHF.R.S32.HI UR40, URZ, 0x6, UR7 ;  /* 0x000000063f287899 */ /* 0x000fe20008011407 */
[----:B---3--:R-:W-:-:S13]  /*09a0*/  ISETP.NE.AND P1, PT, R2, 0x1, PT ;  /* 0x000000010200780c */ /* 0x008fda0003f25270 */
[----:B------:R-:W0:Y:S01]  /*09b0*/  @P1 LDC R19, c[0x0][0x10] ;  /* 0x00000400ff131b82 */ /* 0x000e220000000800 */
[----:B----4-:R-:W-:Y:S02]  /*09c0*/  @P1 IMAD.MOV.U32 R8, RZ, RZ, R14 ;  /* 0x000000ffff081224 */ /* 0x010fe400078e000e */
[----:B------:R-:W-:Y:S02]  /*09d0*/  @P1 IMAD.MOV.U32 R9, RZ, RZ, RZ ;  /* 0x000000ffff091224 */ /* 0x000fe400078e00ff */
[----:B------:R-:W-:-:S03]  /*09e0*/  @P1 IMAD.MOV.U32 R17, RZ, RZ, RZ ;  /* 0x000000ffff111224 */ /* 0x000fc600078e00ff */
[----:B------:R-:W1:Y:S01]  /*09f0*/  @!P1 LDC R11, c[0x0][0xc] ;  /* 0x00000300ff0b9b82 */ /* 0x000e620000000800 */
[----:B------:R-:W-:Y:S01]  /*0a00*/  ULDC UR4, c[0x0][0xc] ;  /* 0x0000030000047ab9 */ /* 0x000fe20000000800 */
[----:B------:R-:W-:Y:S02]  /*0a10*/  ULDC UR5, c[0x0][0x10] ;  /* 0x0000040000057ab9 */ /* 0x000fe40000000800 */
[----:B------:R-:W-:-:S04]  /*0a20*/  UIMAD.WIDE.U32 UR4, UR4, UR5, URZ ;  /* 0x00000005040472a5 */ /* 0x000fc8000f8e003f */
[----:B------:R-:W2:Y:S01]  /*0a30*/  LDC R2, c[0x0][0x14] ;  /* 0x00000500ff027b82 */ /* 0x000ea20000000800 */
[----:B0-----:R-:W-:-:S04]  /*0a40*/  @P1 IMAD.WIDE.U32 R18, R6, R19, R8 ;  /* 0x0000001306121225 */ /* 0x001fc800078e0008 */
[----:B------:R-:W-:Y:S02]  /*0a50*/  @P1 IMAD.IADD R17, R19, 0x1, R17 ;  /* 0x0000000113111824 */ /* 0x000fe400078e0211 */
[----:B-1----:R-:W-:-:S04]  /*0a60*/  @!P1 IMAD.WIDE.U32 R8, R11, R14, R6 ;  /* 0x0000000e0b089225 */ /* 0x002fc800078e0006 */
[----:B------:R-:W-:Y:S02]  /*0a70*/  @!P1 IMAD.MOV.U32 R18, RZ, RZ, R8 ;  /* 0x000000ffff129224 */ /* 0x000fe400078e0008 */
[----:B------:R-:W-:Y:S02]  /*0a80*/  @!P1 IMAD.MOV.U32 R17, RZ, RZ, R9 ;  /* 0x000000ffff119224 */ /* 0x000fe400078e0009 */
[----:B--2---:R-:W-:-:S04]  /*0a90*/  IMAD.WIDE.U32 R12, R2, UR4, RZ ;  /* 0x00000004020c7c25 */ /* 0x004fc8000f8e00ff */
[----:B------:R-:W-:Y:S01]  /*0aa0*/  IMAD R23, R2, UR5, RZ ;  /* 0x0000000502177c24 */ /* 0x000fe2000f8e02ff */
[----:B------:R0:W-:Y:S03]  /*0ab0*/  STL.64 [R1], R12 ;  /* 0x0000000c01007387 */ /* 0x0001e60000100a00 */
[----:B------:R-:W-:Y:S01]  /*0ac0*/  IMAD.IADD R23, R13, 0x1, R23 ;  /* 0x000000010d177824 */ /* 0x000fe200078e0217 */
[----:B------:R-:W-:Y:S06]  /*0ad0*/  @P0 BRA `(.L_x_9) ;  /* 0x0000000000200947 */ /* 0x000fec0003800000 */
[----:B------:R-:W-:Y:S01]  /*0ae0*/  UISETP.GE.U32.AND UP0, UPT, UR40, 0x3, UPT ;  /* 0x000000032800788c */ /* 0x000fe2000bf06070 */
[----:B------:R-:W-:Y:S01]  /*0af0*/  IADD3 R18, P0, R18, R12, RZ ;  /* 0x0000000c12127210 */ /* 0x000fe20007f1e0ff */
[----:B------:R-:W-:Y:S01]  /*0b00*/  UIMAD.WIDE.U32 UR4, UR40, -0x55555555, URZ ;  /* 0xaaaaaaab280478a5 */ /* 0x000fe2000f8e003f */
[----:B------:R-:W-:-:S03]  /*0b10*/  UMOV UR39, URZ ;  /* 0x0000003f00277c82 */ /* 0x000fc60008000000 */
[----:B------:R-:W-:Y:S01]  /*0b20*/  USHF.R.U32.HI UR4, URZ, 0x1, UR5 ;  /* 0x000000013f047899 */ /* 0x000fe20008011605 */
[----:B------:R-:W-:-:S03]  /*0b30*/  IMAD.X R17, R23, 0x1, R17, P0 ;  /* 0x0000000117117824 */ /* 0x000fc600000e0611 */
[----:B------:R-:W-:Y:S02]  /*0b40*/  UIMAD UR38, UR4, -0x3, UR40 ;  /* 0xfffffffd042678a4 */ /* 0x000fe4000f8e0228 */
[----:B------:R-:W-:-:S12]  /*0b50*/  @UP0 ULOP3.LUT UR39, UR4, 0x1, URZ, 0xc0, !UPT ;  /* 0x0000000104270892 */ /* 0x000fd8000f8ec03f */
.L_x_9:
[----:B------:R-:W-:Y:S01]  /*0b60*/  ISETP.GE.U32.AND P0, PT, R18, UR8, PT ;  /* 0x0000000812007c0c */ /* 0x000fe2000bf06070 */
[----:B------:R-:W-:Y:S01]  /*0b70*/  IMAD.MOV.U32 R19, RZ, RZ, -0x1 ;  /* 0xffffffffff137424 */ /* 0x000fe200078e00ff */
[----:B------:R-:W-:Y:S01]  /*0b80*/  PRMT R8, RZ, 0x7610, R8 ;  /* 0x00007610ff087816 */ /* 0x000fe20000000008 */
[----:B------:R-:W-:Y:S01]  /*0b90*/  IMAD.MOV.U32 R22, RZ, RZ, -0x1 ;  /* 0xffffffffff167424 */ /* 0x000fe200078e00ff */
[----:B------:R-:W-:Y:S01]  /*0ba0*/  ISETP.GE.U32.AND.EX P0, PT, R17, UR9, PT, P0 ;  /* 0x0000000911007c0c */ /* 0x000fe2000bf06100 */
[----:B------:R-:W-:-:S12]  /*0bb0*/  IMAD.MOV.U32 R2, RZ, RZ, -0x1 ;  /* 0xffffffffff027424 */ /* 0x000fd800078e00ff */
[----:B------:R-:W-:Y:S05]  /*0bc0*/  @P0 BRA `(.L_x_10) ;  /* 0x00000004005c0947 */ /* 0x000fea0003800000 */
[----:B------:R-:W1:Y:S01]  /*0bd0*/  LDC.64 R20, c[0x0][0x628] ;  /* 0x00018a00ff147b82 */ /* 0x000e620000000a00 */
[----:B------:R-:W-:Y:S02]  /*0be0*/  IMAD.MOV.U32 R8, RZ, RZ, R18 ;  /* 0x000000ffff087224 */ /* 0x000fe400078e0012 */
[----:B------:R-:W-:-:S05]  /*0bf0*/  IMAD.MOV.U32 R9, RZ, RZ, R17 ;  /* 0x000000ffff097224 */ /* 0x000fca00078e0011 */
[----:B------:R-:W2:Y:S08]  /*0c00*/  LDC R2, c[0x0][0x630] ;  /* 0x00018c00ff027b82 */ /* 0x000eb00000000800 */
[----:B------:R-:W3:Y:S01]  /*0c10*/  LDC.64 R24, c[0x0][0x620] ;  /* 0x00018800ff187b82 */ /* 0x000ee20000000a00 */
[----:B-1----:R-:W-:-:S04]  /*0c20*/  ISETP.NE.U32.AND P0, PT, R20, RZ, PT ;  /* 0x000000ff1400720c */ /* 0x002fc80003f05070 */
[----:B------:R-:W-:-:S13]  /*0c30*/  ISETP.NE.AND.EX P0, PT, R21, RZ, PT, P0 ;  /* 0x000000ff1500720c */ /* 0x000fda0003f05300 */
[----:B--23--:R-:W-:Y:S05]  /*0c40*/  @!P0 BRA `(.L_x_11) ;  /* 0x0000000000288947 */ /* 0x00cfea0003800000 */
[----:B0-----:R-:W0:Y:S02]  /*0c50*/  LDC R13, c[0x0][0x634] ;  /* 0x00018d00ff0d7b82 */ /* 0x001e240000000800 */
[----:B0-----:R-:W-:-:S05]  /*0c60*/  IADD3 R13, P0, R18, R13, RZ ;  /* 0x0000000d120d7210 */ /* 0x001fca0007f1e0ff */
[----:B------:R-:W-:-:S04]  /*0c70*/  IMAD.X R15, RZ, RZ, R17, P0 ;  /* 0x000000ffff0f7224 */ /* 0x000fc800000e0611 */
[----:B------:R-:W-:-:S04]  /*0c80*/  IMAD.WIDE.U32 R8, R15, R20, RZ ;  /* 0x000000140f087225 */ /* 0x000fc800078e00ff */
[----:B------:R-:W-:-:S04]  /*0c90*/  IMAD.WIDE.U32 R10, P0, R13, R21, R8 ;  /* 0x000000150d0a7225 */ /* 0x000fc80007800008 */
[----:B------:R-:W-:-:S04]  /*0ca0*/  IMAD.WIDE.U32 R8, R13, R20, RZ ;  /* 0x000000140d087225 */ /* 0x000fc800078e00ff */
[----:B------:R-:W-:Y:S01]  /*0cb0*/  IMAD.X R13, RZ, RZ, RZ, P0 ;  /* 0x000000ffff0d7224 */ /* 0x000fe200000e06ff */
[----:B------:R-:W-:Y:S01]  /*0cc0*/  IADD3 RZ, P0, R9, R10, RZ ;  /* 0x0000000a09ff7210 */ /* 0x000fe20007f1e0ff */
[----:B------:R-:W-:-:S04]  /*0cd0*/  IMAD.MOV.U32 R12, RZ, RZ, R11 ;  /* 0x000000ffff0c7224 */ /* 0x000fc800078e000b */
[----:B------:R-:W-:-:S08]  /*0ce0*/  IMAD.WIDE.U32.X R8, R15, R21, R12, P0 ;  /* 0x000000150f087225 */ /* 0x000fd000000e040c */
.L_x_11:
[-CC-:B------:R-:W-:Y:S01]  /*0cf0*/  SHF.R.U64 R31, R8, R2.reuse, R9.reuse ;  /* 0x00000002081f7219 */ /* 0x180fe20000001209 */
[----:B0-----:R-:W0:Y:S01]  /*0d00*/  LDC R12, c[0x0][0x618] ;  /* 0x00018600ff0c7b82 */ /* 0x001e220000000800 */
[----:B------:R-:W-:Y:S01]  /*0d10*/  SHF.R.U32.HI R7, RZ, R2, R9 ;  /* 0x00000002ff077219 */ /* 0x000fe20000011609 */
[----:B------:R-:W-:Y:S01]  /*0d20*/  ULDC UR4, c[0x0][0x150] ;  /* 0x0000540000047ab9 */ /* 0x000fe20000000800 */
[----:B------:R-:W-:Y:S01]  /*0d30*/  IADD3 R11, P0, RZ, -R31, RZ ;  /* 0x8000001fff0b7210 */ /* 0x000fe20007f1e0ff */
[----:B------:R-:W-:Y:S01]  /*0d40*/  IMAD.MOV.U32 R19, RZ, RZ, R17 ;  /* 0x000000ffff137224 */ /* 0x000fe200078e0011 */
[----:B------:R-:W-:-:S03]  /*0d50*/  I2FP.F32.U32 R2, R6 ;  /* 0x0000000600027245 */ /* 0x000fc60000201000 */
[----:B------:R-:W1:Y:S01]  /*0d60*/  LDC.64 R26, c[0x0][0x640] ;  /* 0x00019000ff1a7b82 */ /* 0x000e620000000a00 */
[----:B------:R-:W-:Y:S02]  /*0d70*/  IMAD.X R13, RZ, RZ, ~R7, P0 ;  /* 0x000000ffff0d7224 */ /* 0x000fe400000e0e07 */
[----:B------:R-:W-:Y:S01]  /*0d80*/  FMUL R2, R2, UR4 ;  /* 0x0000000402027c20 */ /* 0x000fe20008400000 */
[----:B------:R-:W-:Y:S01]  /*0d90*/  IMAD.WIDE.U32 R8, R11, R24, R18 ;  /* 0x000000180b087225 */ /* 0x000fe200078e0012 */
[----:B------:R-:W-:-:S03]  /*0da0*/  ULDC UR4, c[0x0][0x154] ;  /* 0x0000550000047ab9 */ /* 0x000fc60000000800 */
[----:B------:R-:W-:Y:S01]  /*0db0*/  IMAD R10, R13, R24, RZ ;  /* 0x000000180d0a7224 */ /* 0x000fe200078e02ff */
[----:B------:R-:W2:Y:S01]  /*0dc0*/  LDC R7, c[0x0][0x144] ;  /* 0x00005100ff077b82 */ /* 0x000ea20000000800 */
[----:B------:R-:W3:Y:S02]  /*0dd0*/  F2I.U32.TRUNC.NTZ R2, R2 ;  /* 0x0000000200027305 */ /* 0x000ee4000020f000 */
[----:B------:R-:W-:-:S04]  /*0de0*/  IMAD R11, R11, R25, R10 ;  /* 0x000000190b0b7224 */ /* 0x000fc800078e020a */
[----:B------:R-:W-:Y:S01]  /*0df0*/  IMAD.IADD R9, R9, 0x1, R11 ;  /* 0x0000000109097824 */ /* 0x000fe200078e020b */
[----:B------:R-:W4:Y:S01]  /*0e00*/  LDC R22, c[0x0][0x608] ;  /* 0x00018200ff167b82 */ /* 0x000f220000000800 */
[----:B------:R-:W-:-:S03]  /*0e10*/  IMAD.MOV.U32 R11, RZ, RZ, -0x1 ;  /* 0xffffffffff0b7424 */ /* 0x000fc600078e00ff */
[--C-:B0-----:R-:W-:Y:S02]  /*0e20*/  SHF.R.U64 R20, R8, R12, R9.reuse ;  /* 0x0000000c08147219 */ /* 0x101fe40000001209 */
[----:B------:R-:W-:Y:S02]  /*0e30*/  I2FP.F32.U32 R8, R14 ;  /* 0x0000000e00087245 */ /* 0x000fe40000201000 */
[----:B------:R-:W0:Y:S01]  /*0e40*/  LDC R24, c[0x0][0x658] ;  /* 0x00019600ff187b82 */ /* 0x000e220000000800 */
[----:B-1----:R-:W-:Y:S01]  /*0e50*/  ISETP.NE.U32.AND P0, PT, R26, RZ, PT ;  /* 0x000000ff1a00720c */ /* 0x002fe20003f05070 */
[----:B---3--:R-:W-:Y:S02]  /*0e60*/  IMAD.MOV R10, RZ, RZ, -R2 ;  /* 0x000000ffff0a7224 */ /* 0x008fe400078e0a02 */
[----:B------:R-:W-:Y:S01]  /*0e70*/  FMUL R8, R8, UR4 ;  /* 0x0000000408087c20 */ /* 0x000fe20008400000 */
[----:B------:R-:W-:Y:S02]  /*0e80*/  SHF.R.U32.HI R9, RZ, R12, R9 ;  /* 0x0000000cff097219 */ /* 0x000fe40000011609 */
[----:B------:R-:W-:Y:S01]  /*0e90*/  ISETP.NE.AND.EX P0, PT, R27, RZ, PT, P0 ;  /* 0x000000ff1b00720c */ /* 0x000fe20003f05300 */
[----:B------:R1:W3:Y:S01]  /*0ea0*/  F2I.U32.TRUNC.NTZ R15, R8 ;  /* 0x00000008000f7305 */ /* 0x0002e2000020f000 */
[----:B------:R-:W1:Y:S01]  /*0eb0*/  LDC R19, c[0x0][0x148] ;  /* 0x00005200ff137b82 */ /* 0x000e620000000800 */
[----:B--2---:R-:W-:-:S07]  /*0ec0*/  IMAD R2, R7, R10, R6 ;  /* 0x0000000a07027224 */ /* 0x004fce00078e0206 */
[----:B------:R-:W2:Y:S01]  /*0ed0*/  LDC R25, c[0x0][0x600] ;  /* 0x00018000ff197b82 */ /* 0x000ea20000000800 */
[-CC-:B----4-:R-:W-:Y:S02]  /*0ee0*/  SHF.R.U64 R32, R20, R22.reuse, R9.reuse ;  /* 0x0000001614207219 */ /* 0x190fe40000001209 */
[----:B------:R-:W-:Y:S01]  /*0ef0*/  SHF.R.U32.HI R7, RZ, R22, R9 ;  /* 0x00000016ff077219 */ /* 0x000fe20000011609 */
[----:B------:R-:W-:-:S04]  /*0f00*/  IMAD.MOV.U32 R9, RZ, RZ, 0x1 ;  /* 0x00000001ff097424 */ /* 0x000fc800078e00ff */
[----:B------:R-:W4:Y:S01]  /*0f10*/  LDC R28, c[0x0][0x648] ;  /* 0x00019200ff1c7b82 */ /* 0x000f220000000800 */
[-C--:B0-----:R-:W-:Y:S02]  /*0f20*/  SHF.L.U32 R6, R11, R24.reuse, RZ ;  /* 0x000000180b067219 */ /* 0x081fe400000006ff */
[--C-:B------:R-:W-:Y:S02]  /*0f30*/  SHF.R.U64 R22, R32, R24, R7.reuse ;  /* 0x0000001820167219 */ /* 0x100fe40000001207 */
[----:B------:R-:W-:Y:S02]  /*0f40*/  LOP3.LUT R13, RZ, R6, RZ, 0x33, !PT ;  /* 0x00000006ff0d7212 */ /* 0x000fe400078e33ff */
[-C--:B------:R-:W-:Y:S01]  /*0f50*/  SHF.R.U32.HI R7, RZ, R24.reuse, R7 ;  /* 0x00000018ff077219 */ /* 0x080fe20000011607 */
[----:B------:R-:W0:Y:S01]  /*0f60*/  LDC R29, c[0x0][0x638] ;  /* 0x00018e00ff1d7b82 */ /* 0x000e220000000800 */
[----:B------:R-:W-:Y:S01]  /*0f70*/  SHF.L.U32 R12, R9, R24, RZ ;  /* 0x00000018090c7219 */ /* 0x000fe200000006ff */
[----:B------:R-:W-:-:S06]  /*0f80*/  IMAD.MOV.U32 R6, RZ, RZ, R22 ;  /* 0x000000ffff067224 */ /* 0x000fcc00078e0016 */
[----:B------:R-:W0:Y:S01]  /*0f90*/  LDC R30, c[0x0][0x610] ;  /* 0x00018400ff1e7b82 */ /* 0x000e220000000800 */
[----:B-1-3--:R-:W-:Y:S05]  /*0fa0*/  @!P0 BRA `(.L_x_12) ;  /* 0x0000000000288947 */ /* 0x00afea0003800000 */
[----:B------:R-:W1:Y:S02]  /*0fb0*/  LDC R11, c[0x0][0x64c] ;  /* 0x00019300ff0b7b82 */ /* 0x000e640000000800 */
[----:B-1----:R-:W-:-:S05]  /*0fc0*/  IADD3 R11, P0, R22, R11, RZ ;  /* 0x0000000b160b7210 */ /* 0x002fca0007f1e0ff */
        /* <DEDUP_REMOVED lines=8> */
.L_x_12:
[----:B----4-:R-:W-:Y:S01]  /*1050*/  SHF.R.U64 R6, R6, R28, R7 ;  /* 0x0000001c06067219 */ /* 0x010fe20000001207 */
[----:B--2---:R-:W-:Y:S01]  /*1060*/  VIADD R7, R25, 0xffffffff ;  /* 0xffffffff19077836 */ /* 0x004fe20000000000 */
[----:B------:R-:W-:Y:S01]  /*1070*/  LOP3.LUT R13, R32, R13, RZ, 0xc0, !PT ;  /* 0x0000000d200d7212 */ /* 0x000fe200078ec0ff */
[----:B------:R-:W-:Y:S02]  /*1080*/  IMAD.MOV R15, RZ, RZ, -R15 ;  /* 0x000000ffff0f7224 */ /* 0x000fe400078e0a0f */
[----:B------:R-:W-:Y:S01]  /*1090*/  IMAD.MOV R8, RZ, RZ, -R6 ;  /* 0x000000ffff087224 */ /* 0x000fe200078e0a06 */
[----:B------:R-:W-:Y:S01]  /*10a0*/  LOP3.LUT R7, R20, R7, RZ, 0xc0, !PT ;  /* 0x0000000714077212 */ /* 0x000fe200078ec0ff */
[----:B------:R-:W-:Y:S02]  /*10b0*/  IMAD R13, R12, R6, R13 ;  /* 0x000000060c0d7224 */ /* 0x000fe400078e020d */
[----:B------:R-:W-:Y:S02]  /*10c0*/  @P1 IMAD R2, R19, R15, R14 ;  /* 0x0000000f13021224 */ /* 0x000fe400078e020e */
[----:B0-----:R-:W-:-:S02]  /*10d0*/  IMAD R6, R8, R29, R22 ;  /* 0x0000001d08067224 */ /* 0x001fc400078e0216 */
[----:B------:R-:W-:Y:S02]  /*10e0*/  IMAD R2, R13, R30, R2 ;  /* 0x0000001e0d027224 */ /* 0x000fe400078e0202 */
[----:B------:R-:W-:Y:S02]  /*10f0*/  IMAD R19, R6, R25, R7 ;  /* 0x0000001906137224 */ /* 0x000fe400078e0207 */
[----:B------:R-:W-:-:S03]  /*1100*/  IMAD.MOV.U32 R8, RZ, RZ, 0x1 ;  /* 0x00000001ff087424 */ /* 0x000fc600078e00ff */
[----:B------:R-:W-:Y:S02]  /*1110*/  SEL R22, R19, R2, !P1 ;  /* 0x0000000213167207 */ /* 0x000fe40004800000 */
[----:B------:R-:W-:Y:S01]  /*1120*/  SEL R19, R2, R19, !P1 ;  /* 0x0000001302137207 */ /* 0x000fe20004800000 */
[----:B------:R-:W-:-:S07]  /*1130*/  IMAD.MOV.U32 R2, RZ, RZ, R31 ;  /* 0x000000ffff027224 */ /* 0x000fce00078e001f */
.L_x_10:
[----:B------:R-:W-:Y:S05]  /*1140*/  @!P2 BRA `(.L_x_13) ;  /* 0x000000300000a947 */ /* 0x000fea0003800000 */
[----:B------:R-:W-:-:S13]  /*1150*/  ISETP.GT.U32.AND P0, PT, R33, 0x1, PT ;  /* 0x000000012100780c */ /* 0x000fda0003f04070 */
[----:B------:R-:W-:Y:S05]  /*1160*/  @P0 EXIT ;  /* 0x000000000000094d */ /* 0x000fea0003800000 */
.L_x_14:
[----:B------:R-:W-:-:S08]  /*1170*/  NOP ;  /* 0x0000000000007918 */ /* 0x000fd00000000000 */
[----:B------:R-:W1:Y:S02]  /*1180*/  USETMAXREG.TRY_ALLOC.CTAPOOL UP0, 0xe8 ;  /* 0x000000e8000079c8 */ /* 0x000e640008000600 */
[----:B-1----:R-:W-:-:S13]  /*1190*/  PLOP3.LUT P0, PT, PT, PT, UP0, 0x80, 0x0 ;  /* 0x000000000000781c */ /* 0x002fda0003f0f008 */
[----:B------:R-:W-:Y:S05]  /*11a0*/  @!P0 BRA `(.L_x_14) ;  /* 0xfffffffc00f08947 */ /* 0x000fea000383ffff */
[----:B------:R-:W-:-:S13]  /*11b0*/  LOP3.LUT P0, RZ, R8, 0xff, RZ, 0xc0, !PT ;  /* 0x000000ff08ff7812 */ /* 0x000fda000780c0ff */
[----:B------:R-:W-:Y:S05]  /*11c0*/  @!P0 EXIT ;  /* 0x000000000000894d */ /* 0x000fea0003800000 */
[----:B------:R-:W1:Y:S01]  /*11d0*/  S2UR UR4, SR_CgaCtaId ;  /* 0x00000000000479c3 */ /* 0x000e620000008800 */
[----:B------:R-:W-:Y:S01]  /*11e0*/  VIADD R6, R5, 0xffffffff ;  /* 0xffffffff05067836 */ /* 0x000fe20000000000 */
[----:B------:R-:W-:Y:S01]  /*11f0*/  SHF.R.S32.HI R0, RZ, 0x1f, R3 ;  /* 0x0000001fff007819 */ /* 0x000fe20000011403 */
[----:B------:R-:W-:Y:S01]  /*1200*/  UMOV UR41, 0x400 ;  /* 0x0000040000297882 */ /* 0x000fe20000000000 */
[----:B------:R-:W-:Y:S02]  /*1210*/  UISETP.LT.AND UP0, UPT, UR40, 0x1, UPT ;  /* 0x000000012800788c */ /* 0x000fe4000bf01270 */
[----:B------:R-:W-:Y:S01]  /*1220*/  R2UR UR42, R6 ;  /* 0x00000000062a72ca */ /* 0x000fe200000e0000 */
[----:B------:R-:W-:Y:S01]  /*1230*/  ULDC UR6, c[0x0][0x284] ;  /* 0x0000a10000067ab9 */ /* 0x000fe20000000800 */
[CC--:B------:R-:W-:Y:S01]  /*1240*/  LEA.HI R4, R0.reuse, R3.reuse, RZ, 0x2 ;  /* 0x0000000300047211 */ /* 0x0c0fe200078f10ff */
[----:B------:R-:W-:Y:S01]  /*1250*/  USEL UR43, UR40, 0x1, UP0 ;  /* 0x00000001282b7887 */ /* 0x000fe20008000000 */
[----:B------:R-:W-:Y:S01]  /*1260*/  LEA.HI R0, R0, R3, RZ, 0x5 ;  /* 0x0000000300007211 */ /* 0x000fe200078f28ff */
[----:B------:R-:W-:Y:S01]  /*1270*/  USHF.L.U32 UR46, UR40, 0x1, URZ ;  /* 0x00000001282e7899 */ /* 0x000fe2000800063f */
[--C-:B------:R-:W-:Y:S01]  /*1280*/  SHF.R.S32.HI R58, RZ, 0x2, R4.reuse ;  /* 0x00000002ff3a7819 */ /* 0x100fe20000011404 */
[----:B------:R-:W-:Y:S01]  /*1290*/  UIADD3 UR43, -UR43, UR40, URZ ;  /* 0x000000282b2b7290 */ /* 0x000fe2000fffe13f */
[----:B------:R-:W-:-:S02]  /*12a0*/  SHF.R.S32.HI R5, RZ, 0x1f, R4 ;  /* 0x0000001fff057819 */ /* 0x000fc40000011404 */
[----:B------:R-:W-:Y:S02]  /*12b0*/  LOP3.LUT R60, R4, 0xfffffffc, RZ, 0xc0, !PT ;  /* 0xfffffffc043c7812 */ /* 0x000fe400078ec0ff */
[----:B------:R-:W-:Y:S01]  /*12c0*/  LEA.HI R5, R5, R58, RZ, 0x3 ;  /* 0x0000003a05057211 */ /* 0x000fe200078f18ff */
[----:B------:R-:W-:Y:S01]  /*12d0*/  USHF.L.U32 UR42, UR42, 0x3, URZ ;  /* 0x000000032a2a7899 */ /* 0x000fe2000800063f */
[----:B------:R-:W-:Y:S01]  /*12e0*/  ISETP.NE.AND P0, PT, R6, RZ, PT ;  /* 0x000000ff0600720c */ /* 0x000fe20003f05270 */
[----:B------:R-:W-:Y:S01]  /*12f0*/  IMAD.IADD R60, R3, 0x1, -R60 ;  /* 0x00000001033c7824 */ /* 0x000fe200078e0a3c */
[----:B------:R-:W-:Y:S01]  /*1300*/  LOP3.LUT R5, R5, 0xfffffff8, RZ, 0xc0, !PT ;  /* 0xfffffff805057812 */ /* 0x000fe200078ec0ff */
[----:B-1----:R-:W-:Y:S02]  /*1310*/  ULEA UR41, UR4, UR41, 0x18 ;  /* 0x0000002904297291 */ /* 0x002fe4000f8ec03f */
[----:B------:R-:W-:Y:S01]  /*1320*/  IMAD.U32 R62, RZ, RZ, UR42 ;  /* 0x0000002aff3e7e24 */ /* 0x000fe2000f8e00ff */
[----:B------:R-:W-:Y:S01]  /*1330*/  SEL R67, RZ, 0x1, P0 ;  /* 0x00000001ff437807 */ /* 0x000fe20000000000 */
[----:B------:R-:W-:Y:S01]  /*1340*/  IMAD.IADD R58, R58, 0x1, -R5 ;  /* 0x000000013a3a7824 */ /* 0x000fe200078e0a05 */
[----:B------:R-:W-:Y:S01]  /*1350*/  UIADD3 UR47, UR41, 0x40, URZ ;  /* 0x00000040292f7890 */ /* 0x000fe2000fffe03f */
[----:B------:R-:W-:Y:S01]  /*1360*/  SHF.R.S32.HI R5, RZ, 0x5, R0 ;  /* 0x00000005ff057819 */ /* 0x000fe20000011400 */
[----:B------:R-:W-:Y:S01]  /*1370*/  UIADD3 UR4, UR41, 0x3100, URZ ;  /* 0x0000310029047890 */ /* 0x000fe2000fffe03f */
[C---:B------:R-:W-:Y:S01]  /*1380*/  LOP3.LUT R64, R62.reuse, 0x8, RZ, 0xc0, !PT ;  /* 0x000000083e407812 */ /* 0x040fe200078ec0ff */
[----:B------:R-:W-:Y:S01]  /*1390*/  UIADD3 UR5, UR41, 0x100, URZ ;  /* 0x0000010029057890 */ /* 0x000fe2000fffe03f */
[--C-:B------:R-:W-:Y:S01]  /*13a0*/  SHF.R.S32.HI R59, RZ, 0x1f, R58.reuse ;  /* 0x0000001fff3b7819 */ /* 0x100fe2000001143a */
[----:B------:R-:W-:Y:S01]  /*13b0*/  USHF.R.U32.HI UR4, URZ, 0x4, UR4 ;  /* 0x000000043f047899 */ /* 0x000fe20008011604 */
[C-C-:B------:R-:W-:Y:S01]  /*13c0*/  IMAD R65, R5.reuse, -0x10, -R58.reuse ;  /* 0xfffffff005417824 */ /* 0x140fe200078e0a3a */
[----:B------:R-:W-:Y:S01]  /*13d0*/  USHF.R.U32.HI UR5, URZ, 0x4, UR5 ;  /* 0x000000043f057899 */ /* 0x000fe20008011605 */
[----:B------:R-:W-:Y:S01]  /*13e0*/  IMAD.U32 R61, RZ, RZ, UR47 ;  /* 0x0000002fff3d7e24 */ /* 0x000fe2000f8e00ff */
[----:B------:R-:W-:Y:S01]  /*13f0*/  ULOP3.LUT UR4, UR4, 0x3fff, URZ, 0xc0, !UPT ;  /* 0x00003fff04047892 */ /* 0x000fe2000f8ec03f */
[----:B------:R-:W-:Y:S01]  /*1400*/  IMAD.WIDE R58, R5, 0x10, R58 ;  /* 0x00000010053a7825 */ /* 0x000fe200078e023a */
[----:B------:R-:W-:Y:S01]  /*1410*/  ULOP3.LUT UR5, UR5, 0x3fff, URZ, 0xc0, !UPT ;  /* 0x00003fff05057892 */ /* 0x000fe2000f8ec03f */
[----:B------:R-:W-:Y:S01]  /*1420*/  LOP3.LUT R62, R62, 0x8, RZ, 0xc, !PT ;  /* 0x000000083e3e7812 */ /* 0x000fe200078e0cff */
[----:B------:R-:W-:Y:S01]  /*1430*/  ULOP3.LUT UR44, UR4, 0x10000, URZ, 0xfc, !UPT ;  /* 0x00010000042c7892 */ /* 0x000fe2000f8efc3f */
[----:B------:R-:W-:Y:S01]  /*1440*/  VIADD R63, R61, UR42 ;  /* 0x0000002a3d3f7c36 */ /* 0x000fe20008000000 */
[----:B------:R-:W-:Y:S01]  /*1450*/  LOP3.LUT R64, R64, 0x18, RZ, 0x3c, !PT ;  /* 0x0000001840407812 */ /* 0x000fe200078e3cff */
[----:B------:R-:W-:Y:S01]  /*1460*/  VIADD R65, R65, UR6 ;  /* 0x0000000641417c36 */ /* 0x000fe20008000000 */
[----:B------:R-:W-:-:S12]  /*1470*/  ULOP3.LUT UR45, UR5, 0x10000, URZ, 0xfc, !UPT ;  /* 0x00010000052d7892 */ /* 0x000fd8000f8efc3f */
.L_x_102:
[----:B------:R-:W-:Y:S01]  /*1480*/  SHF.L.U32 R0, R67, 0x1f, RZ ;  /* 0x0000001f43007819 */ /* 0x000fe200000006ff */
[----:B------:R-:W-:Y:S02]  /*1490*/  ULDC UR4, c[0x0][0x28c] ;  /* 0x0000a30000047ab9 */ /* 0x000fe40000000800 */
[----:B------:R-:W-:Y:S01]  /*14a0*/  ISETP.LT.AND P1, PT, RZ, UR4, PT ;  /* 0x00000004ff007c0c */ /* 0x000fe2000bf21270 */
[----:B-1----:R-:W1:Y:S02]  /*14b0*/  SYNCS.PHASECHK.TRANS64.TRYWAIT P0, [R61+UR42], R0 ;  /* 0x000000003d0075a7 */ /* 0x002e64000800016a */
[----:B-1-34-:R-:W-:Y:S10]  /*14c0*/  @!P0 BRA `(.L_x_15) ;  /* 0x0000003800ec8947 */ /* 0x01aff40003800000 */
.L_x_123:
[----:B------:R-:W-:Y:S05]  /*14d0*/  @P1 BRA `(.L_x_16) ;  /* 0x0000000000401947 */ /* 0x000fea0003800000 */
[----:B-1----:R-:W-:Y:S01]  /*14e0*/  MOV R0, 0x0 ;  /* 0x0000000000007802 */ /* 0x002fe20000000f00 */
[----:B------:R-:W-:Y:S01]  /*14f0*/  ULDC.64 UR4, c[0x4][0x68] ;  /* 0x01001a0000047ab9 */ /* 0x000fe20000000a00 */
[----:B------:R-:W-:Y:S01]  /*1500*/  ULDC.64 UR6, c[0x4][0x8] ;  /* 0x0100020000067ab9 */ /* 0x000fe20000000a00 */
[----:B------:R-:W-:Y:S01]  /*1510*/  IMAD.U32 R4, RZ, RZ, UR4 ;  /* 0x00000004ff047e24 */ /* 0x000fe2000f8e00ff */
[----:B------:R1:W2:Y:S01]  /*1520*/  LDC.64 R14, c[0x4][R0] ;  /* 0x01000000000e7b82 */ /* 0x0002a20000000a00 */
[----:B------:R-:W-:Y:S01]  /*1530*/  IMAD.U32 R5, RZ, RZ, UR5 ;  /* 0x00000005ff057e24 */ /* 0x000fe2000f8e00ff */
[----:B------:R-:W-:Y:S01]  /*1540*/  ULDC.64 UR4, c[0x4][0x70] ;  /* 0x01001c0000047ab9 */ /* 0x000fe20000000a00 */
[----:B------:R-:W-:Y:S02]  /*1550*/  IMAD.U32 R10, RZ, RZ, UR6 ;  /* 0x00000006ff0a7e24 */ /* 0x000fe4000f8e00ff */
[----:B------:R-:W-:Y:S02]  /*1560*/  IMAD.U32 R6, RZ, RZ, UR4 ;  /* 0x00000004ff067e24 */ /* 0x000fe4000f8e00ff */
[----:B------:R-:W-:-:S02]  /*1570*/  IMAD.U32 R7, RZ, RZ, UR5 ;  /* 0x00000005ff077e24 */ /* 0x000fc4000f8e00ff */
[----:B------:R-:W-:Y:S02]  /*1580*/  IMAD.U32 R11, RZ, RZ, UR7 ;  /* 0x00000007ff0b7e24 */ /* 0x000fe4000f8e00ff */
[----:B------:R-:W-:Y:S02]  /*1590*/  IMAD.MOV.U32 R8, RZ, RZ, 0x1e1 ;  /* 0x000001e1ff087424 */ /* 0x000fe400078e00ff */
[----:B0-----:R-:W-:Y:S02]  /*15a0*/  IMAD.MOV.U32 R12, RZ, RZ, 0x1 ;  /* 0x00000001ff0c7424 */ /* 0x001fe400078e00ff */
[----:B-1----:R-:W-:-:S07]  /*15b0*/  IMAD.MOV.U32 R13, RZ, RZ, RZ ;  /* 0x000000ffff0d7224 */ /* 0x002fce00078e00ff */
[----:B------:R-:W-:-:S07]  /*15c0*/  LEPC R20, `(.L_x_16) ;  /* 0x000000001014794e */ /* 0x000fce0000000000 */
[----:B--2--5:R-:W-:Y:S05]  /*15d0*/  CALL.ABS.NOINC R14 ;  /* 0x000000000e007343 */ /* 0x024fea0003c00000 */
.L_x_16:
[----:B-1----:R-:W-:-:S04]  /*15e0*/  LOP3.LUT R0, R16, 0x1, RZ, 0xfc, !PT ;  /* 0x0000000110007812 */ /* 0x002fc800078efcff */
[----:B------:R-:W-:-:S13]  /*15f0*/  ISETP.NE.AND P0, PT, R0, 0x3, PT ;  /* 0x000000030000780c */ /* 0x000fda0003f05270 */
[----:B------:R-:W-:Y:S05]  /*1600*/  @!P0 BRA `(.L_x_17) ;  /* 0x0000000000048947 */ /* 0x000fea0003800000 */
[----:B------:R-:W-:Y:S01]  /*1610*/  BPT.TRAP 0x1 ;  /* 0x000000040000795c */ /* 0x000fe20000300000 */
.L_x_17:
[----:B------:R-:W-:Y:S02]  /*1620*/  IMAD.U32 R3, RZ, RZ, UR38 ;  /* 0x00000026ff037e24 */ /* 0x000fe4000f8e00ff */
[----:B------:R-:W-:-:S03]  /*1630*/  IMAD.U32 R0, RZ, RZ, UR39 ;  /* 0x00000027ff007e24 */ /* 0x000fc6000f8e00ff */
[----:B------:R-:W-:Y:S02]  /*1640*/  LEA R3, R3, UR41, 0x3 ;  /* 0x0000002903037c11 */ /* 0x000fe4000f8e18ff */
[----:B------:R-:W-:-:S04]  /*1650*/  SHF.L.U32 R0, R0, 0x1f, RZ ;  /* 0x0000001f00007819 */ /* 0x000fc800000006ff */
[----:B------:R1:W2:Y:S01]  /*1660*/  SYNCS.PHASECHK.TRANS64.TRYWAIT P1, [R3+URZ], R0 ;  /* 0x00000000030075a7 */ /* 0x0002a2000802017f */
[----:B------:R-:W-:Y:S05]  /*1670*/  @!P0 BRA `(.L_x_18) ;  /* 0x0000000000048947 */ /* 0x000fea0003800000 */
[----:B------:R-:W-:Y:S01]  /*1680*/  BPT.TRAP 0x1 ;  /* 0x000000040000795c */ /* 0x000fe20000300000 */
.L_x_18:
[----:B--2---:R-:W-:Y:S05]  /*1690*/  @P1 BRA `(.L_x_19) ;  /* 0x0000000000081947 */ /* 0x004fea0003800000 */
[----:B------:R-:W2:Y:S02]  /*16a0*/  SYNCS.PHASECHK.TRANS64.TRYWAIT P1, [R3+URZ], R0 ;  /* 0x00000000030075a7 */ /* 0x000ea4000802017f */
[----:B--2---:R-:W-:Y:S05]  /*16b0*/  @!P1 BRA `(.L_x_20) ;  /* 0x0000003800849947 */ /* 0x004fea0003800000 */
.L_x_19:
[----:B------:R-:W-:Y:S05]  /*16c0*/  WARPSYNC.ALL ;  /* 0x0000000000007948 */ /* 0x000fea0003800000 */
[----:B------:R-:W-:Y:S01]  /*16d0*/  ULEA UR4, UR38, UR45, 0x8 ;  /* 0x0000002d26047291 */ /* 0x000fe2000f8e403f */
[----:B------:R-:W-:Y:S01]  /*16e0*/  WARPGROUP.ARRIVE ;  /* 0x00000000000079c5 */ /* 0x000fe20000000000 */
[----:B------:R-:W-:Y:S01]  /*16f0*/  ULEA UR6, UR38, UR44, 0x8 ;  /* 0x0000002c26067291 */ /* 0x000fe2000f8e403f */
[----:B-12---:R-:W-:Y:S01]  /*1700*/  IMAD.U32 R0, RZ, RZ, UR43 ;  /* 0x0000002bff007e24 */ /* 0x006fe2000f8e00ff */
[----:B------:R-:W-:Y:S01]  /*1710*/  UMOV UR5, 0x80000020 ;  /* 0x8000002000057882 */ /* 0x000fe20000000000 */
[----:B------:R-:W-:-:S03]  /*1720*/  UMOV UR7, 0x80000020 ;  /* 0x8000002000077882 */ /* 0x000fc60000000000 */
[----:B------:R-:W-:-:S03]  /*1730*/  ISETP.GE.AND P1, PT, R0, 0x1, PT ;  /* 0x000000010000780c */ /* 0x000fc60003f26270 */
[----:B------:R-:W-:Y:S01]  /*1740*/  IGMMA.64x64x32.S8.S8 R24, gdesc[UR4], RZ, !UPT, gsb0 ;  /* 0x01e00000041879f1 */ /* 0x000fe2000c0410ff */
[----:B------:R-:W-:Y:S02]  /*1750*/  UIADD3 UR4, UR4, 0x2, URZ ;  /* 0x0000000204047890 */ /* 0x000fe4000fffe03f */
[----:B------:R-:W-:Y:S01]  /*1760*/  UIADD3 UR6, UR6, 0x2, URZ ;  /* 0x0000000206067890 */ /* 0x000fe2000fffe03f */
[----:B------:R-:W-:Y:S01]  /*1770*/  UMOV UR5, 0x80000020 ;  /* 0x8000002000057882 */ /* 0x000fe20000000000 */
[----:B------:R-:W-:Y:S01]  /*1780*/  UMOV UR7, 0x80000020 ;  /* 0x8000002000077882 */ /* 0x000fe20000000000 */
[----:B------:R-:W-:Y:S02]  /*1790*/  WARPGROUP.DEPBAR.LE gsb0, 0x0 ;  /* 0x00008000000079c5 */ /* 0x000fe40000010000 */
[----:B------:R-:W-:-:S06]  /*17a0*/  WARPGROUP.ARRIVE ;  /* 0x00000000000079c5 */ /* 0x000fcc0000000000 */
[----:B------:R-:W-:Y:S03]  /*17b0*/  IGMMA.64x64x32.S8.S8 R24, gdesc[UR4], R24, gsb0 ;  /* 0x01e00000041879f1 */ /* 0x000fe60008041018 */
[----:B------:R-:W-:Y:S02]  /*17c0*/  WARPGROUP.DEPBAR.LE gsb0, 0x0 ;  /* 0x00008000000079c5 */ /* 0x000fe40000010000 */
[----:B------:R-:W-:Y:S05]  /*17d0*/  @!P1 BRA `(.L_x_21) ;  /* 0x0000000000d09947 */ /* 0x000fea0003800000 */
[----:B------:R-:W-:Y:S01]  /*17e0*/  UIADD3 UR4, UR38, 0x1, URZ ;  /* 0x0000000126047890 */ /* 0x000fe2000fffe03f */
[----:B------:R-:W-:Y:S01]  /*17f0*/  IMAD.U32 R0, RZ, RZ, UR43 ;  /* 0x0000002bff007e24 */ /* 0x000fe2000f8e00ff */
[----:B------:R-:W-:Y:S02]  /*1800*/  UMOV UR9, UR38 ;  /* 0x0000002600097c82 */ /* 0x000fe40008000000 */
[----:B------:R-:W-:-:S04]  /*1810*/  UISETP.NE.AND UP0, UPT, UR4, 0x3, UPT ;  /* 0x000000030400788c */ /* 0x000fc8000bf05270 */
[----:B------:R-:W-:Y:S02]  /*1820*/  USEL UR5, URZ, 0x1, UP0 ;  /* 0x000000013f057887 */ /* 0x000fe40008000000 */
[----:B------:R-:W-:Y:S02]  /*1830*/  USEL UR8, UR4, URZ, UP0 ;  /* 0x0000003f04087287 */ /* 0x000fe40008000000 */
[----:B------:R-:W-:-:S06]  /*1840*/  ULOP3.LUT UR5, UR39, UR5, URZ, 0x3c, !UPT ;  /* 0x0000000527057292 */ /* 0x000fcc000f8e3c3f */
[----:B------:R-:W-:-:S07]  /*1850*/  IMAD.U32 R5, RZ, RZ, UR5 ;  /* 0x00000005ff057e24 */ /* 0x000fce000f8e00ff */
.L_x_28:
[----:B-12---:R-:W-:Y:S05]  /*1860*/  @!P0 BRA `(.L_x_22) ;  /* 0x0000000000048947 */ /* 0x006fea0003800000 */
[----:B------:R-:W-:Y:S01]  /*1870*/  BPT.TRAP 0x1 ;  /* 0x000000040000795c */ /* 0x000fe20000300000 */
.L_x_22:
[----:B------:R-:W-:Y:S01]  /*1880*/  ULEA UR4, UR8, UR41, 0x3 ;  /* 0x0000002908047291 */ /* 0x000fe2000f8e183f */
[----:B------:R-:W-:-:S08]  /*1890*/  SHF.L.U32 R3, R5, 0x1f, RZ ;  /* 0x0000001f05037819 */ /* 0x000fd000000006ff */
[----:B------:R1:W2:Y:S01]  /*18a0*/  SYNCS.PHASECHK.TRANS64.TRYWAIT P1, [UR4], R3 ;  /* 0x00000003ff0075a7 */ /* 0x0002a20008020144 */
[----:B------:R-:W-:Y:S05]  /*18b0*/  @!P0 BRA `(.L_x_23) ;  /* 0x0000000000048947 */ /* 0x000fea0003800000 */
[----:B------:R-:W-:Y:S01]  /*18c0*/  BPT.TRAP 0x1 ;  /* 0x000000040000795c */ /* 0x000fe20000300000 */
.L_x_23:
[----:B--2---:R-:W-:Y:S05]  /*18d0*/  @P1 BRA `(.L_x_24) ;  /* 0x0000000000081947 */ /* 0x004fea0003800000 */
[----:B------:R-:W2:Y:S02]  /*18e0*/  SYNCS.PHASECHK.TRANS64.TRYWAIT P1, [UR4], R3 ;  /* 0x00000003ff0075a7 */ /* 0x000ea40008020144 */
[----:B--2---:R-:W-:Y:S05]  /*18f0*/  @!P1 BRA `(.L_x_25) ;  /* 0x0000003800089947 */ /* 0x004fea0003800000 */
.L_x_24:
[----:B------:R-:W-:Y:S01]  /*1900*/  ULEA UR4, UR8, UR45, 0x8 ;  /* 0x0000002d08047291 */ /* 0x000fe2000f8e403f */
[----:B------:R-:W-:Y:S01]  /*1910*/  WARPGROUP.ARRIVE ;  /* 0x00000000000079c5 */ /* 0x000fe20000000000 */
[----:B------:R-:W-:Y:S01]  /*1920*/  ULEA UR6, UR8, UR44, 0x8 ;  /* 0x0000002c08067291 */ /* 0x000fe2000f8e403f */
[----:B------:R-:W-:Y:S01]  /*1930*/  UMOV UR5, 0x80000020 ;  /* 0x8000002000057882 */ /* 0x000fe20000000000 */
[----:B------:R-:W-:-:S07]  /*1940*/  UMOV UR7, 0x80000020 ;  /* 0x8000002000077882 */ /* 0x000fce0000000000 */
[----:B------:R-:W-:Y:S01]  /*1950*/  IGMMA.64x64x32.S8.S8 R24, gdesc[UR4], R24, gsb0 ;  /* 0x01e00000041879f1 */ /* 0x000fe20008041018 */
        /* <DEDUP_REMOVED lines=9> */
[----:B------:R-:W-:Y:S01]  /*19f0*/  BPT.TRAP 0x1 ;  /* 0x000000040000795c */ /* 0x000fe20000300000 */
.L_x_26:
[----:B------:R-:W-:Y:S01]  /*1a00*/  ULEA UR4, UR9, UR41, 0x3 ;  /* 0x0000002909047291 */ /* 0x000fe2000f8e183f */
[----:B------:R-:W-:-:S03]  /*1a10*/  ISETP.GT.U32.AND P1, PT, R16, 0x1, PT ;  /* 0x000000011000780c */ /* 0x000fc60003f24070 */
[----:B------:R-:W-:-:S04]  /*1a20*/  UIADD3 UR4, UR4, 0x18, URZ ;  /* 0x0000001804047890 */ /* 0x000fc8000fffe03f */
[----:B------:R-:W-:-:S09]  /*1a30*/  UPRMT UR4, URZ, 0x654, UR4 ;  /* 0x000006543f047896 */ /* 0x000fd20008000004 */
[----:B------:R-:W-:Y:S01]  /*1a40*/  SYNCS.ARRIVE.TRANS64.RED.A1T0 RZ, [UR4], RZ ;  /* 0x000000ffffff79a7 */ /* 0x000fe20008100404 */
[----:B------:R-:W-:Y:S05]  /*1a50*/  @P1 BRA `(.L_x_27) ;  /* 0x0000000000041947 */ /* 0x000fea0003800000 */
[----:B------:R-:W-:Y:S01]  /*1a60*/  BPT.TRAP 0x1 ;  /* 0x000000040000795c */ /* 0x000fe20000300000 */
.L_x_27:
[----:B------:R-:W-:Y:S01]  /*1a70*/  UIADD3 UR8, UR8, 0x1, URZ ;  /* 0x0000000108087890 */ /* 0x000fe2000fffe03f */
[C---:B------:R-:W-:Y:S01]  /*1a80*/  ISETP.GT.AND P1, PT, R0.reuse, 0x1, PT ;  /* 0x000000010000780c */ /* 0x040fe20003f24270 */
[----:B------:R-:W-:Y:S01]  /*1a90*/  UIADD3 UR9, UR9, 0x1, URZ ;  /* 0x0000000109097890 */ /* 0x000fe2000fffe03f */
[----:B------:R-:W-:Y:S01]  /*1aa0*/  VIADD R0, R0, 0xffffffff ;  /* 0xffffffff00007836 */ /* 0x000fe20000000000 */
[----:B------:R-:W-:Y:S02]  /*1ab0*/  UISETP.NE.AND UP0, UPT, UR8, 0x3, UPT ;  /* 0x000000030800788c */ /* 0x000fe4000bf05270 */
[----:B------:R-:W-:Y:S02]  /*1ac0*/  UISETP.NE.AND UP1, UPT, UR9, 0x3, UPT ;  /* 0x000000030900788c */ /* 0x000fe4000bf25270 */
[----:B------:R-:W-:Y:S02]  /*1ad0*/  USEL UR4, URZ, 0x1, UP0 ;  /* 0x000000013f047887 */ /* 0x000fe40008000000 */
[----:B------:R-:W-:-:S02]  /*1ae0*/  USEL UR8, UR8, URZ, UP0 ;  /* 0x0000003f08087287 */ /* 0x000fc40008000000 */
[----:B------:R-:W-:Y:S02]  /*1af0*/  USEL UR9, UR9, URZ, UP1 ;  /* 0x0000003f09097287 */ /* 0x000fe40008800000 */
[----:B------:R-:W-:Y:S01]  /*1b00*/  LOP3.LUT R5, R5, UR4, RZ, 0x3c, !PT ;  /* 0x0000000405057c12 */ /* 0x000fe2000f8e3cff */
[----:B------:R-:W-:Y:S09]  /*1b10*/  @P1 BRA `(.L_x_28) ;  /* 0xfffffffc00501947 */ /* 0x000ff2000383ffff */
.L_x_21:
[----:B------:R-:W3:Y:S01]  /*1b20*/  LDC R0, c[0x0][0x28c] ;  /* 0x0000a300ff007b82 */ /* 0x000ee20000000800 */
[----:B------:R4:W-:Y:S01]  /*1b30*/  SYNCS.ARRIVE.TRANS64.A1T0 RZ, [R62+UR47], RZ ;  /* 0x000000ff3eff79a7 */ /* 0x0009e2000810002f */
[----:B---3--:R-:W-:-:S13]  /*1b40*/  ISETP.GE.AND P1, PT, R0, 0x1, PT ;  /* 0x000000010000780c */ /* 0x008fda0003f26270 */
[----:B----4-:R-:W-:Y:S05]  /*1b50*/  @!P1 BRA `(.L_x_29) ;  /* 0x0000000000349947 */ /* 0x010fea0003800000 */
[----:B------:R-:W-:Y:S05]  /*1b60*/  @!P0 BRA `(.L_x_30) ;  /* 0x0000000000048947 */ /* 0x000fea0003800000 */
[----:B------:R-:W-:Y:S01]  /*1b70*/  BPT.TRAP 0x1 ;  /* 0x000000040000795c */ /* 0x000fe20000300000 */
.L_x_30:
[----:B------:R-:W-:Y:S01]  /*1b80*/  UIADD3 UR6, UR43, UR38, URZ ;  /* 0x000000262b067290 */ /* 0x000fe2000fffe03f */
[----:B------:R-:W-:-:S03]  /*1b90*/  ISETP.GT.U32.AND P0, PT, R16, 0x1, PT ;  /* 0x000000011000780c */ /* 0x000fc60003f04070 */
[----:B------:R-:W-:-:S04]  /*1ba0*/  UIMAD.WIDE.U32 UR4, UR6, -0x55555555, URZ ;  /* 0xaaaaaaab060478a5 */ /* 0x000fc8000f8e003f */
[----:B------:R-:W-:-:S04]  /*1bb0*/  USHF.R.U32.HI UR4, URZ, 0x1, UR5 ;  /* 0x000000013f047899 */ /* 0x000fc80008011605 */
[----:B------:R-:W-:-:S04]  /*1bc0*/  UIMAD UR6, UR4, -0x3, UR6 ;  /* 0xfffffffd040678a4 */ /* 0x000fc8000f8e0206 */
[----:B------:R-:W-:-:S04]  /*1bd0*/  ULEA UR6, UR6, UR41, 0x3 ;  /* 0x0000002906067291 */ /* 0x000fc8000f8e183f */
[----:B------:R-:W-:-:S04]  /*1be0*/  UIADD3 UR6, UR6, 0x18, URZ ;  /* 0x0000001806067890 */ /* 0x000fc8000fffe03f */
[----:B------:R-:W-:-:S09]  /*1bf0*/  UPRMT UR6, URZ, 0x654, UR6 ;  /* 0x000006543f067896 */ /* 0x000fd20008000006 */
[----:B------:R-:W-:Y:S01]  /*1c00*/  SYNCS.ARRIVE.TRANS64.RED.A1T0 RZ, [UR6], RZ ;  /* 0x000000ffffff79a7 */ /* 0x000fe20008100406 */
[----:B------:R-:W-:Y:S05]  /*1c10*/  @P0 BRA `(.L_x_29) ;  /* 0x0000000000040947 */ /* 0x000fea0003800000 */
[----:B------:R-:W-:Y:S01]  /*1c20*/  BPT.TRAP 0x1 ;  /* 0x000000040000795c */ /* 0x000fe20000300000 */
.L_x_29:
[----:B------:R-:W-:Y:S01]  /*1c30*/  SHF.L.U32 R0, R67, 0x1f, RZ ;  /* 0x0000001f43007819 */ /* 0x000fe200000006ff */
[----:B------:R-:W-:Y:S01]  /*1c40*/  UIADD3 UR38, UR46, UR38, URZ ;  /* 0x000000262e267290 */ /* 0x000fe2000fffe03f */
[----:B------:R-:W3:Y:S01]  /*1c50*/  LDC R15, c[0x0][0x288] ;  /* 0x0000a200ff0f7b82 */ /* 0x000ee20000000800 */
[----:B------:R-:W-:Y:S01]  /*1c60*/  UISETP.GE.U32.AND UP1, UPT, UR46, 0x3, UPT ;  /* 0x000000032e00788c */ /* 0x000fe2000bf26070 */
[----:B------:R-:W-:Y:S01]  /*1c70*/  IMAD.SHL.U32 R8, R60, 0x2, RZ ;  /* 0x000000023c087824 */ /* 0x000fe200078e00ff */
[----:B------:R-:W-:Y:S02]  /*1c80*/  UISETP.GT.U32.AND UP0, UPT, UR38, 0x2, UPT ;  /* 0x000000022600788c */ /* 0x000fe4000bf04070 */
[----:B------:R-:W-:Y:S02]  /*1c90*/  UIMAD.WIDE.U32 UR4, UR38, -0x55555555, URZ ;  /* 0xaaaaaaab260478a5 */ /* 0x000fe4000f8e003f */
[----:B------:R-:W-:Y:S01]  /*1ca0*/  UISETP.LT.U32.AND UP0, UPT, UR46, 0x3, UP0 ;  /* 0x000000032e00788c */ /* 0x000fe20008701070 */
[----:B------:R-:W4:Y:S01]  /*1cb0*/  SYNCS.PHASECHK.TRANS64.TRYWAIT P0, [R61+UR42+0x10], R0 ;  /* 0x000010003d0075a7 */ /* 0x000f22000800016a */
[----:B------:R-:W-:Y:S01]  /*1cc0*/  USHF.R.U32.HI UR4, URZ, 0x1, UR5 ;  /* 0x000000013f047899 */ /* 0x000fe20008011605 */
[----:B------:R-:W-:Y:S01]  /*1cd0*/  SHF.R.S32.HI R9, RZ, 0x1f, R8 ;  /* 0x0000001fff097819 */ /* 0x000fe20000011408 */
[----:B------:R-:W-:-:S02]  /*1ce0*/  USEL UR6, URZ, 0x1, !UP0 ;  /* 0x000000013f067887 */ /* 0x000fc4000c000000 */
[----:B------:R-:W-:Y:S02]  /*1cf0*/  UIMAD UR38, UR4, -0x3, UR38 ;  /* 0xfffffffd042678a4 */ /* 0x000fe4000f8e0226 */
[----:B------:R-:W-:-:S04]  /*1d00*/  ULOP3.LUT UR39, UR39, UR6, URZ, 0x3c, !UPT ;  /* 0x0000000627277292 */ /* 0x000fc8000f8e3c3f */
[----:B------:R-:W-:Y:S01]  /*1d10*/  @UP1 ULOP3.LUT UR39, UR39, 0x1, UR4, 0x78, !UPT ;  /* 0x0000000127271892 */ /* 0x000fe2000f8e7804 */
[----:B---34-:R-:W-:Y:S11]  /*1d20*/  @!P0 BRA `(.L_x_31) ;  /* 0x0000003400148947 */ /* 0x018ff60003800000 */
.L_x_124:
[----:B---3--:R-:W-:Y:S01]  /*1d30*/  IMAD.SHL.U32 R0, R19, 0x40, RZ ;  /* 0x0000004013007824 */ /* 0x008fe200078e00ff */
[----:B------:R-:W-:Y:S01]  /*1d40*/  ULDC UR6, c[0x0][0x284] ;  /* 0x0000a10000067ab9 */ /* 0x000fe20000000800 */
[----:B------:R-:W-:Y:S01]  /*1d50*/  IMAD.SHL.U32 R22, R22, 0x40, RZ ;  /* 0x0000004016167824 */ /* 0x000fe200078e00ff */
[----:B------:R-:W-:Y:S01]  /*1d60*/  SHF.R.S32.HI R69, RZ, 0x1f, R2 ;  /* 0x0000001fff457819 */ /* 0x000fe20000011402 */
[----:B------:R-:W-:Y:S01]  /*1d70*/  ULDC.64 UR4, c[0x0][0x5d0] ;  /* 0x0001740000047ab9 */ /* 0x000fe20000000a00 */
[----:B------:R-:W-:Y:S01]  /*1d80*/  ISETP.GE.AND P0, PT, R0, UR6, PT ;  /* 0x0000000600007c0c */ /* 0x000fe2000bf06270 */
[----:B--2---:R-:W-:Y:S01]  /*1d90*/  IMAD.WIDE.U32 R4, R2, UR4, R8 ;  /* 0x0000000402047c25 */ /* 0x004fe2000f8e0008 */
[----:B------:R-:W-:Y:S02]  /*1da0*/  SHF.R.S32.HI R68, RZ, 0x1f, R22 ;  /* 0x0000001fff447819 */ /* 0x000fe40000011416 */
[C---:B------:R-:W-:Y:S01]  /*1db0*/  ISETP.GE.OR P0, PT, R22.reuse, R15, P0 ;  /* 0x0000000f1600720c */ /* 0x040fe20000706670 */
[----:B-1----:R-:W-:Y:S01]  /*1dc0*/  IMAD R3, R69, UR4, RZ ;  /* 0x0000000445037c24 */ /* 0x002fe2000f8e02ff */
[----:B------:R-:W-:-:S03]  /*1dd0*/  IADD3 R4, P1, R22, R4, RZ ;  /* 0x0000000416047210 */ /* 0x000fc60007f3e0ff */
[----:B------:R-:W-:-:S05]  /*1de0*/  IMAD R3, R2, UR5, R3 ;  /* 0x0000000502037c24 */ /* 0x000fca000f8e0203 */
[----:B------:R-:W-:-:S03]  /*1df0*/  IADD3.X R5, R68, R5, R3, P1, !PT ;  /* 0x0000000544057210 */ /* 0x000fc60000ffe403 */
[----:B------:R-:W-:Y:S05]  /*1e00*/  @P0 BRA `(.L_x_32) ;  /* 0x0000001c00200947 */ /* 0x000fea0003800000 */
[----:B------:R-:W1:Y:S01]  /*1e10*/  LDC.64 R10, c[0x0][0x5c8] ;  /* 0x00017200ff0a7b82 */ /* 0x000e620000000a00 */
[----:B0-----:R-:W-:Y:S01]  /*1e20*/  IMAD.WIDE R12, R19, 0x40, R58 ;  /* 0x00000040130c7825 */ /* 0x001fe200078e023a */
[----:B------:R-:W-:Y:S01]  /*1e30*/  ULDC.64 UR4, c[0x0][0x5c0] ;  /* 0x0001700000047ab9 */ /* 0x000fe20000000a00 */
[----:B------:R-:W-:Y:S02]  /*1e40*/  BSSY B0, `(.L_x_32) ;  /* 0x00001c4000007945 */ /* 0x000fe40003800000 */
[----:B------:R-:W-:Y:S02]  /*1e50*/  IMAD.IADD R70, R65, 0x1, -R0 ;  /* 0x0000000141467824 */ /* 0x000fe400078e0a00 */
[-C--:B-1----:R-:W-:Y:S02]  /*1e60*/  IMAD R3, R13, R10.reuse, RZ ;  /* 0x0000000a0d037224 */ /* 0x082fe400078e02ff */
[----:B------:R-:W-:-:S04]  /*1e70*/  IMAD.WIDE.U32 R4, R12, R10, R4 ;  /* 0x0000000a0c047225 */ /* 0x000fc800078e0004 */
[----:B------:R-:W-:Y:S01]  /*1e80*/  IMAD R3, R12, R11, R3 ;  /* 0x0000000b0c037224 */ /* 0x000fe200078e0203 */
[----:B------:R-:W-:-:S03]  /*1e90*/  IADD3 R6, P0, R4, UR4, RZ ;  /* 0x0000000404067c10 */ /* 0x000fc6000ff1e0ff */
[----:B------:R-:W-:Y:S01]  /*1ea0*/  IMAD.IADD R3, R5, 0x1, R3 ;  /* 0x0000000105037824 */ /* 0x000fe200078e0203 */
[----:B------:R-:W-:-:S04]  /*1eb0*/  LEA R4, P1, R10, R6, 0x3 ;  /* 0x000000060a047211 */ /* 0x000fc800078218ff */
[----:B------:R-:W-:Y:S01]  /*1ec0*/  IADD3.X R7, R3, UR5, RZ, P0, !PT ;  /* 0x0000000503077c10 */ /* 0x000fe200087fe4ff */
[----:B------:R-:W-:Y:S01]  /*1ed0*/  IMAD R3, R60, -0x2, R15 ;  /* 0xfffffffe3c037824 */ /* 0x000fe200078e020f */
[----:B-----5:R-:W-:Y:S02]  /*1ee0*/  ISETP.NE.AND P0, PT, R57, RZ, PT ;  /* 0x000000ff3900720c */ /* 0x020fe40003f05270 */
[----:B------:R-:W-:Y:S01]  /*1ef0*/  LEA.HI.X R5, R10, R7, R11, 0x3, P1 ;  /* 0x000000070a057211 */ /* 0x000fe200008f1c0b */
[----:B------:R-:W-:-:S10]  /*1f00*/  IMAD.IADD R71, R3, 0x1, -R22 ;  /* 0x0000000103477824 */ /* 0x000fd400078e0a16 */
[----:B------:R-:W-:Y:S05]  /*1f10*/  @!P0 BRA `(.L_x_33) ;  /* 0x0000001400188947 */ /* 0x000fea0003800000 */
[----:B------:R-:W0:Y:S01]  /*1f20*/  LDC.64 R14, c[0x0][0x5b0] ;  /* 0x00016c00ff0e7b82 */ /* 0x000e220000000a00 */
[----:B------:R-:W-:Y:S01]  /*1f30*/  ULDC.64 UR4, c[0x0][0x5b8] ;  /* 0x00016e0000047ab9 */ /* 0x000fe20000000a00 */
[----:B------:R-:W-:Y:S01]  /*1f40*/  ISETP.GE.AND P3, PT, R71, 0x1, PT ;  /* 0x000000014700780c */ /* 0x000fe20003f66270 */
[----:B------:R-:W-:Y:S01]  /*1f50*/  IMAD.WIDE.U32 R8, R2, UR4, R8 ;  /* 0x0000000402087c25 */ /* 0x000fe2000f8e0008 */
[----:B------:R-:W-:Y:S02]  /*1f60*/  BSSY B1, `(.L_x_34) ;  /* 0x000000e000017945 */ /* 0x000fe40003800000 */
[----:B------:R-:W-:Y:S01]  /*1f70*/  ISETP.LT.OR P1, PT, R70, 0x1, !P3 ;  /* 0x000000014600780c */ /* 0x000fe20005f21670 */
[----:B------:R-:W-:Y:S01]  /*1f80*/  IMAD R3, R69, UR4, RZ ;  /* 0x0000000445037c24 */ /* 0x000fe2000f8e02ff */
[----:B------:R-:W1:Y:S01]  /*1f90*/  LDC.64 R20, c[0x0][0x5a8] ;  /* 0x00016a00ff147b82 */ /* 0x000e620000000a00 */
[----:B------:R-:W-:Y:S02]  /*1fa0*/  IADD3 R10, P0, R22, R8, RZ ;  /* 0x00000008160a7210 */ /* 0x000fe40007f1e0ff */
[----:B------:R-:W-:-:S05]  /*1fb0*/  IMAD R3, R2, UR5, R3 ;  /* 0x0000000502037c24 */ /* 0x000fca000f8e0203 */
[----:B------:R-:W-:Y:S01]  /*1fc0*/  IADD3.X R11, R68, R9, R3, P0, !PT ;  /* 0x00000009440b7210 */ /* 0x000fe200007fe403 */
[-C--:B0-----:R-:W-:Y:S02]  /*1fd0*/  IMAD R0, R13, R14.reuse, RZ ;  /* 0x0000000e0d007224 */ /* 0x081fe400078e02ff */
[----:B------:R-:W-:-:S04]  /*1fe0*/  IMAD.WIDE.U32 R2, R12, R14, R10 ;  /* 0x0000000e0c027225 */ /* 0x000fc800078e000a */
[----:B------:R-:W-:Y:S01]  /*1ff0*/  IMAD R19, R12, R15, R0 ;  /* 0x0000000f0c137224 */ /* 0x000fe200078e0200 */
[----:B-1----:R-:W-:-:S04]  /*2000*/  IADD3 R2, P0, R2, R20, RZ ;  /* 0x0000001402027210 */ /* 0x002fc80007f1e0ff */
[----:B------:R-:W-:Y:S01]  /*2010*/  IADD3.X R3, R21, R3, R19, P0, !PT ;  /* 0x0000000315037210 */ /* 0x000fe200007fe413 */
[----:B------:R-:W-:Y:S08]  /*2020*/  @P1 BRA `(.L_x_35) ;  /* 0x0000000000041947 */ /* 0x000ff00003800000 */
[----:B------:R0:W5:Y:S02]  /*2030*/  LDG.E.U8 R66, desc[UR36][R2.64] ;  /* 0x0000002402427981 */ /* 0x000164000c1e1100 */
.L_x_35:
[----:B------:R-:W-:Y:S05]  /*2040*/  BSYNC B1 ;  /* 0x0000000000017941 */ /* 0x000fea0003800000 */
.L_x_34:
[----:B-----5:R-:W-:Y:S01]  /*2050*/  LOP3.LUT R0, R66, 0xffff, RZ, 0xc0, !PT ;  /* 0x0000ffff42007812 */ /* 0x020fe200078ec0ff */
[C---:B------:R-:W-:Y:S01]  /*2060*/  IMAD.SHL.U32 R8, R14.reuse, 0x8, RZ ;  /* 0x000000080e087824 */ /* 0x040fe200078e00ff */
[----:B------:R-:W-:Y:S01]  /*2070*/  SHF.L.U64.HI R9, R14, 0x3, R15 ;  /* 0x000000030e097819 */ /* 0x000fe2000001020f */
[----:B------:R-:W-:Y:S01]  /*2080*/  BSSY B1, `(.L_x_36) ;  /* 0x000000e000017945 */ /* 0x000fe20003800000 */
[----:B------:R-:W-:Y:S02]  /*2090*/  PRMT R0, R0, 0x8880, RZ ;  /* 0x0000888000007816 */ /* 0x000fe400000000ff */
[----:B------:R-:W-:Y:S01]  /*20a0*/  ISETP.GE.AND P2, PT, R71, 0x2, PT ;  /* 0x000000024700780c */ /* 0x000fe20003f46270 */
[----:B------:R-:W-:-:S03]  /*20b0*/  IMAD.WIDE.U32 R8, R12, R14, R8 ;  /* 0x0000000e0c087225 */ /* 0x000fc600078e0008 */
[----:B------:R-:W-:Y:S01]  /*20c0*/  ISETP.LT.OR P0, PT, R70, 0x1, !P2 ;  /* 0x000000014600780c */ /* 0x000fe20005701670 */
[----:B------:R-:W-:Y:S01]  /*20d0*/  IMAD R13, R0, R57, RZ ;  /* 0x00000039000d7224 */ /* 0x000fe200078e02ff */
[----:B------:R-:W-:Y:S01]  /*20e0*/  IADD3 R8, P4, P5, R10, R20, R8 ;  /* 0x000000140a087210 */ /* 0x000fe20007d9e008 */
[----:B------:R-:W-:Y:S02]  /*20f0*/  IMAD.IADD R12, R19, 0x1, R9 ;  /* 0x00000001130c7824 */ /* 0x000fe400078e0209 */
[----:B------:R-:W-:-:S05]  /*2100*/  @!P1 IMAD R15, R24, R56, R13 ;  /* 0x00000038180f9224 */ /* 0x000fca00078e020d */
[----:B------:R1:W-:Y:S03]  /*2110*/  @!P1 STG.E.U8 desc[UR36][R6.64], R15 ;  /* 0x0000000f06009986 */ /* 0x0003e6000c101124 */
[----:B------:R-:W-:Y:S05]  /*2120*/  @P0 BRA `(.L_x_37) ;  /* 0x00000000000c0947 */ /* 0x000fea0003800000 */
[----:B------:R-:W2:Y:S02]  /*2130*/  LDG.E.U8 R66, desc[UR36][R2.64+0x1] ;  /* 0x0000012402427981 */ /* 0x000ea4000c1e1100 */
[----:B--2---:R-:W-:-:S05]  /*2140*/  PRMT R0, R66, 0x8880, RZ ;  /* 0x0000888042007816 */ /* 0x004fca00000000ff */
[----:B------:R-:W-:-:S07]  /*2150*/  IMAD R13, R0, R57, RZ ;  /* 0x00000039000d7224 */ /* 0x000fce00078e02ff */
.L_x_37:
[----:B------:R-:W-:Y:S05]  /*2160*/  BSYNC B1 ;  /* 0x0000000000017941 */ /* 0x000fea0003800000 */
.L_x_36:
[C---:B------:R-:W-:Y:S01]  /*2170*/  ISETP.LT.OR P3, PT, R70.reuse, 0x9, !P3 ;  /* 0x000000094600780c */ /* 0x040fe20005f61670 */
[----:B------:R-:W-:Y:S01]  /*2180*/  @!P0 IMAD R25, R25, R56, R13 ;  /* 0x0000003819198224 */ /* 0x000fe200078e020d */
[----:B------:R-:W-:Y:S01]  /*2190*/  ISETP.GE.AND P1, PT, R71, 0x9, PT ;  /* 0x000000094700780c */ /* 0x000fe20003f26270 */
[----:B------:R-:W-:Y:S01]  /*21a0*/  BSSY B1, `(.L_x_38) ;  /* 0x000000b000017945 */ /* 0x000fe20003800000 */
[----:B------:R-:W-:Y:S02]  /*21b0*/  IADD3.X R9, R11, R21, R12, P4, P5 ;  /* 0x000000150b097210 */ /* 0x000fe400027ea40c */
[----:B------:R2:W-:Y:S01]  /*21c0*/  @!P0 STG.E.U8 desc[UR36][R6.64+0x1], R25 ;  /* 0x0000011906008986 */ /* 0x0005e2000c101124 */
[----:B------:R-:W-:Y:S02]  /*21d0*/  ISETP.GE.AND P0, PT, R71, 0xa, PT ;  /* 0x0000000a4700780c */ /* 0x000fe40003f06270 */
[C---:B------:R-:W-:Y:S02]  /*21e0*/  ISETP.LT.OR P2, PT, R70.reuse, 0x9, !P2 ;  /* 0x000000094600780c */ /* 0x040fe40005741670 */
[----:B------:R-:W-:-:S02]  /*21f0*/  ISETP.LT.OR P5, PT, R70, 0x1, !P1 ;  /* 0x000000014600780c */ /* 0x000fc40004fa1670 */
[----:B------:R-:W-:Y:S01]  /*2200*/  ISETP.LT.OR P4, PT, R70, 0x1, !P0 ;  /* 0x000000014600780c */ /* 0x000fe20004781670 */
[----:B------:R-:W-:-:S12]  /*2210*/  @P3 BRA `(.L_x_39) ;  /* 0x00000000000c3947 */ /* 0x000fd80003800000 */
[----:B------:R-:W3:Y:S02]  /*2220*/  LDG.E.U8 R66, desc[UR36][R8.64] ;  /* 0x0000002408427981 */ /* 0x000ee4000c1e1100 */
[----:B---3--:R-:W-:-:S05]  /*2230*/  PRMT R0, R66, 0x8880, RZ ;  /* 0x0000888042007816 */ /* 0x008fca00000000ff */
[----:B------:R-:W-:-:S07]  /*2240*/  IMAD R13, R0, R57, RZ ;  /* 0x00000039000d7224 */ /* 0x000fce00078e02ff */
.L_x_39:
[----:B------:R-:W-:Y:S05]  /*2250*/  BSYNC B1 ;  /* 0x0000000000017941 */ /* 0x000fea0003800000 */
.L_x_38:
[----:B------:R-:W-:Y:S01]  /*2260*/  @!P3 IMAD R11, R26, R56, R13 ;  /* 0x000000381a0bb224 */ /* 0x000fe200078e020d */
[----:B------:R-:W-:Y:S04]  /*2270*/  BSSY B1, `(.L_x_40) ;  /* 0x0000006000017945 */ /* 0x000fe80003800000 */
[----:B------:R3:W-:Y:S01]  /*2280*/  @!P3 STG.E.U8 desc[UR36][R4.64], R11 ;  /* 0x0000000b0400b986 */ /* 0x0007e2000c101124 */
[----:B------:R-:W-:Y:S05]  /*2290*/  @P2 BRA `(.L_x_41) ;  /* 0x00000000000c2947 */ /* 0x000fea0003800000 */
[----:B------:R-:W4:Y:S02]  /*22a0*/  LDG.E.U8 R66, desc[UR36][R8.64+0x1] ;  /* 0x0000012408427981 */ /* 0x000f24000c1e1100 */
[----:B----4-:R-:W-:-:S05]  /*22b0*/  PRMT R0, R66, 0x8880, RZ ;  /* 0x0000888042007816 */ /* 0x010fca00000000ff */
[----:B------:R-:W-:-:S07]  /*22c0*/  IMAD R13, R0, R57, RZ ;  /* 0x00000039000d7224 */ /* 0x000fce00078e02ff */
.L_x_41:
[----:B------:R-:W-:Y:S05]  /*22d0*/  BSYNC B1 ;  /* 0x0000000000017941 */ /* 0x000fea0003800000 */
.L_x_40:
[----:B------:R-:W-:Y:S01]  /*22e0*/  @!P2 IMAD R27, R27, R56, R13 ;  /* 0x000000381b1ba224 */ /* 0x000fe200078e020d */
[----:B------:R-:W-:Y:S04]  /*22f0*/  BSSY B1, `(.L_x_42) ;  /* 0x0000006000017945 */ /* 0x000fe80003800000 */
[----:B------:R4:W-:Y:S01]  /*2300*/  @!P2 STG.E.U8 desc[UR36][R4.64+0x1], R27 ;  /* 0x0000011b0400a986 */ /* 0x0009e2000c101124 */
[----:B------:R-:W-:Y:S05]  /*2310*/  @P5 BRA `(.L_x_43) ;  /* 0x00000000000c5947 */ /* 0x000fea0003800000 */
[----:B------:R-:W5:Y:S02]  /*2320*/  LDG.E.U8 R66, desc[UR36][R2.64+0x8] ;  /* 0x0000082402427981 */ /* 0x000f64000c1e1100 */
[----:B-----5:R-:W-:-:S05]  /*2330*/  PRMT R0, R66, 0x8880, RZ ;  /* 0x0000888042007816 */ /* 0x020fca00000000ff */
[----:B------:R-:W-:-:S07]  /*2340*/  IMAD R13, R0, R57, RZ ;  /* 0x00000039000d7224 */ /* 0x000fce00078e02ff */
.L_x_43:
[----:B------:R-:W-:Y:S05]  /*2350*/  BSYNC B1 ;  /* 0x0000000000017941 */ /* 0x000fea0003800000 */
.L_x_42:
[----:B---3--:R-:W-:Y:S01]  /*2360*/  @!P5 IMAD R11, R28, R56, R13 ;  /* 0x000000381c0bd224 */ /* 0x008fe200078e020d */
[----:B------:R-:W-:Y:S04]  /*2370*/  BSSY B1, `(.L_x_44) ;  /* 0x0000006000017945 */ /* 0x000fe80003800000 */
[----:B------:R3:W-:Y:S01]  /*2380*/  @!P5 STG.E.U8 desc[UR36][R6.64+0x8], R11 ;  /* 0x0000080b0600d986 */ /* 0x0007e2000c101124 */
[----:B------:R-:W-:Y:S05]  /*2390*/  @P4 BRA `(.L_x_45) ;  /* 0x00000000000c4947 */ /* 0x000fea0003800000 */
[----:B------:R-:W5:Y:S02]  /*23a0*/  LDG.E.U8 R66, desc[UR36][R2.64+0x9] ;  /* 0x0000092402427981 */ /* 0x000f64000c1e1100 */
[----:B-----5:R-:W-:-:S05]  /*23b0*/  PRMT R0, R66, 0x8880, RZ ;  /* 0x0000888042007816 */ /* 0x020fca00000000ff */
[----:B------:R-:W-:-:S07]  /*23c0*/  IMAD R13, R0, R57, RZ ;  /* 0x00000039000d7224 */ /* 0x000fce00078e02ff */
.L_x_45:
[----:B------:R-:W-:Y:S05]  /*23d0*/  BSYNC B1 ;  /* 0x0000000000017941 */ /* 0x000fea0003800000 */
.L_x_44:
[C---:B------:R-:W-:Y:S01]  /*23e0*/  ISETP.LT.OR P1, PT, R70.reuse, 0x9, !P1 ;  /* 0x000000094600780c */ /* 0x040fe20004f21670 */
[----:B------:R-:W-:Y:S01]  /*23f0*/  @!P4 IMAD R29, R29, R56, R13 ;  /* 0x000000381d1dc224 */ /* 0x000fe200078e020d */
[C---:B------:R-:W-:Y:S01]  /*2400*/  ISETP.GE.AND P3, PT, R71.reuse, 0x11, PT ;  /* 0x000000114700780c */ /* 0x040fe20003f66270 */
[----:B------:R-:W-:Y:S01]  /*2410*/  BSSY B1, `(.L_x_46) ;  /* 0x000000a000017945 */ /* 0x000fe20003800000 */
[----:B------:R-:W-:Y:S02]  /*2420*/  ISETP.GE.AND P2, PT, R71, 0x12, PT ;  /* 0x000000124700780c */ /* 0x000fe40003f46270 */
[----:B------:R0:W-:Y:S01]  /*2430*/  @!P4 STG.E.U8 desc[UR36][R6.64+0x9], R29 ;  /* 0x0000091d0600c986 */ /* 0x0001e2000c101124 */
[C---:B------:R-:W-:Y:S02]  /*2440*/  ISETP.LT.OR P0, PT, R70.reuse, 0x9, !P0 ;  /* 0x000000094600780c */ /* 0x040fe40004701670 */
[C---:B------:R-:W-:Y:S02]  /*2450*/  ISETP.LT.OR P5, PT, R70.reuse, 0x1, !P3 ;  /* 0x000000014600780c */ /* 0x040fe40005fa1670 */
[----:B------:R-:W-:-:S02]  /*2460*/  ISETP.LT.OR P4, PT, R70, 0x1, !P2 ;  /* 0x000000014600780c */ /* 0x000fc40005781670 */
[----:B------:R-:W-:Y:S11]  /*2470*/  @P1 BRA `(.L_x_47) ;  /* 0x00000000000c1947 */ /* 0x000ff60003800000 */
[----:B------:R-:W5:Y:S02]  /*2480*/  LDG.E.U8 R66, desc[UR36][R8.64+0x8] ;  /* 0x0000082408427981 */ /* 0x000f64000c1e1100 */
[----:B-----5:R-:W-:-:S05]  /*2490*/  PRMT R0, R66, 0x8880, RZ ;  /* 0x0000888042007816 */ /* 0x020fca00000000ff */
[----:B------:R-:W-:-:S07]  /*24a0*/  IMAD R13, R0, R57, RZ ;  /* 0x00000039000d7224 */ /* 0x000fce00078e02ff */
.L_x_47:
[----:B------:R-:W-:Y:S05]  /*24b0*/  BSYNC B1 ;  /* 0x0000000000017941 */ /* 0x000fea0003800000 */
.L_x_46:
[----:B---3--:R-:W-:Y:S01]  /*24c0*/  @!P1 IMAD R11, R30, R56, R13 ;  /* 0x000000381e0b9224 */ /* 0x008fe200078e020d */
[----:B------:R-:W-:Y:S04]  /*24d0*/  BSSY B1, `(.L_x_48) ;  /* 0x0000006000017945 */ /* 0x000fe80003800000 */
[----:B------:R3:W-:Y:S01]  /*24e0*/  @!P1 STG.E.U8 desc[UR36][R4.64+0x8], R11 ;  /* 0x0000080b04009986 */ /* 0x0007e2000c101124 */
[----:B------:R-:W-:Y:S05]  /*24f0*/  @P0 BRA `(.L_x_49) ;  /* 0x00000000000c0947 */ /* 0x000fea0003800000 */
[----:B------:R-:W5:Y:S02]  /*2500*/  LDG.E.U8 R66, desc[UR36][R8.64+0x9] ;  /* 0x0000092408427981 */ /* 0x000f64000c1e1100 */
[----:B-----5:R-:W-:-:S05]  /*2510*/  PRMT R0, R66, 0x8880, RZ ;  /* 0x0000888042007816 */ /* 0x020fca00000000ff */
[----:B------:R-:W-:-:S07]  /*2520*/  IMAD R13, R0, R57, RZ ;  /* 0x00000039000d7224 */ /* 0x000fce00078e02ff */
.L_x_49:
[----:B------:R-:W-:Y:S05]  /*2530*/  BSYNC B1 ;  /* 0x0000000000017941 */ /* 0x000fea0003800000 */
.L_x_48:
[----:B------:R-:W-:Y:S01]  /*2540*/  @!P0 IMAD R31, R31, R56, R13 ;  /* 0x000000381f1f8224 */ /* 0x000fe200078e020d */
[----:B------:R-:W-:Y:S04]  /*2550*/  BSSY B1, `(.L_x_50) ;  /* 0x0000006000017945 */ /* 0x000fe80003800000 */
[----:B------:R0:W-:Y:S01]  /*2560*/  @!P0 STG.E.U8 desc[UR36][R4.64+0x9], R31 ;  /* 0x0000091f04008986 */ /* 0x0001e2000c101124 */
[----:B------:R-:W-:Y:S05]  /*2570*/  @P5 BRA `(.L_x_51) ;  /* 0x00000000000c5947 */ /* 0x000fea0003800000 */
[----:B------:R-:W5:Y:S02]  /*2580*/  LDG.E.U8 R66, desc[UR36][R2.64+0x10] ;  /* 0x0000102402427981 */ /* 0x000f64000c1e1100 */
[----:B-----5:R-:W-:-:S05]  /*2590*/  PRMT R0, R66, 0x8880, RZ ;  /* 0x0000888042007816 */ /* 0x020fca00000000ff */
[----:B------:R-:W-:-:S07]  /*25a0*/  IMAD R13, R0, R57, RZ ;  /* 0x00000039000d7224 */ /* 0x000fce00078e02ff */
.L_x_51:
[----:B------:R-:W-:Y:S05]  /*25b0*/  BSYNC B1 ;  /* 0x0000000000017941 */ /* 0x000fea0003800000 */
.L_x_50:
[----:B---3--:R-:W-:Y:S01]  /*25c0*/  @!P5 IMAD R11, R32, R56, R13 ;  /* 0x00000038200bd224 */ /* 0x008fe200078e020d */
[----:B------:R-:W-:Y:S04]  /*25d0*/  BSSY B1, `(.L_x_52) ;  /* 0x0000006000017945 */ /* 0x000fe80003800000 */
[----:B------:R3:W-:Y:S01]  /*25e0*/  @!P5 STG.E.U8 desc[UR36][R6.64+0x10], R11 ;  /* 0x0000100b0600d986 */ /* 0x0007e2000c101124 */
[----:B------:R-:W-:Y:S05]  /*25f0*/  @P4 BRA `(.L_x_53) ;  /* 0x00000000000c4947 */ /* 0x000fea0003800000 */
[----:B------:R-:W5:Y:S02]  /*2600*/  LDG.E.U8 R66, desc[UR36][R2.64+0x11] ;  /* 0x0000112402427981 */ /* 0x000f64000c1e1100 */
[----:B-----5:R-:W-:-:S05]  /*2610*/  PRMT R0, R66, 0x8880, RZ ;  /* 0x0000888042007816 */ /* 0x020fca00000000ff */
[----:B------:R-:W-:-:S07]  /*2620*/  IMAD R13, R0, R57, RZ ;  /* 0x00000039000d7224 */ /* 0x000fce00078e02ff */
.L_x_53:
[----:B------:R-:W-:Y:S05]  /*2630*/  BSYNC B1 ;  /* 0x0000000000017941 */ /* 0x000fea0003800000 */
.L_x_52:
        /* <DEDUP_REMOVED lines=13> */
.L_x_55:
[----:B------:R-:W-:Y:S05]  /*2710*/  BSYNC B1 ;  /* 0x0000000000017941 */ /* 0x000fea0003800000 */
.L_x_54:
[----:B---3--:R-:W-:Y:S01]  /*2720*/  @!P3 IMAD R11, R34, R56, R13 ;  /* 0x00000038220bb224 */ /* 0x008fe200078e020d */
[----:B------:R-:W-:Y:S04]  /*2730*/  BSSY B1, `(.L_x_56) ;  /* 0x0000006000017945 */ /* 0x000fe80003800000 */
[----:B------:R3:W-:Y:S01]  /*2740*/  @!P3 STG.E.U8 desc[UR36][R4.64+0x10], R11 ;  /* 0x0000100b0400b986 */ /* 0x0007e2000c101124 */
[----:B------:R-:W-:Y:S05]  /*2750*/  @P2 BRA `(.L_x_57) ;  /* 0x00000000000c2947 */ /* 0x000fea0003800000 */
[----:B------:R-:W5:Y:S02]  /*2760*/  LDG.E.U8 R66, desc[UR36][R8.64+0x11] ;  /* 0x0000112408427981 */ /* 0x000f64000c1e1100 */
[----:B-----5:R-:W-:-:S05]  /*2770*/  PRMT R0, R66, 0x8880, RZ ;  /* 0x0000888042007816 */ /* 0x020fca00000000ff */
[----:B------:R-:W-:-:S07]  /*2780*/  IMAD R13, R0, R57, RZ ;  /* 0x00000039000d7224 */ /* 0x000fce00078e02ff */
.L_x_57:
[----:B------:R-:W-:Y:S05]  /*2790*/  BSYNC B1 ;  /* 0x0000000000017941 */ /* 0x000fea0003800000 */
.L_x_56:
[----:B------:R-:W-:Y:S01]  /*27a0*/  @!P2 IMAD R35, R35, R56, R13 ;  /* 0x000000382323a224 */ /* 0x000fe200078e020d */
[----:B------:R-:W-:Y:S04]  /*27b0*/  BSSY B1, `(.L_x_58) ;  /* 0x0000006000017945 */ /* 0x000fe80003800000 */
[----:B------:R0:W-:Y:S01]  /*27c0*/  @!P2 STG.E.U8 desc[UR36][R4.64+0x11], R35 ;  /* 0x000011230400a986 */ /* 0x0001e2000c101124 */
[----:B------:R-:W-:Y:S05]  /*27d0*/  @P5 BRA `(.L_x_59) ;  /* 0x00000000000c5947 */ /* 0x000fea0003800000 */
[----:B------:R-:W5:Y:S02]  /*27e0*/  LDG.E.U8 R66, desc[UR36][R2.64+0x18] ;  /* 0x0000182402427981 */ /* 0x000f64000c1e1100 */
[----:B-----5:R-:W-:-:S05]  /*27f0*/  PRMT R0, R66, 0x8880, RZ ;  /* 0x0000888042007816 */ /* 0x020fca00000000ff */
[----:B------:R-:W-:-:S07]  /*2800*/  IMAD R13, R0, R57, RZ ;  /* 0x00000039000d7224 */ /* 0x000fce00078e02ff */
.L_x_59:
[----:B------:R-:W-:Y:S05]  /*2810*/  BSYNC B1 ;  /* 0x0000000000017941 */ /* 0x000fea0003800000 */
.L_x_58:
[----:B---3--:R-:W-:Y:S01]  /*2820*/  @!P5 IMAD R11, R36, R56, R13 ;  /* 0x00000038240bd224 */ /* 0x008fe200078e020d */
[----:B------:R-:W-:Y:S04]  /*2830*/  BSSY B1, `(.L_x_60) ;  /* 0x0000006000017945 */ /* 0x000fe80003800000 */
[----:B------:R3:W-:Y:S01]  /*2840*/  @!P5 STG.E.U8 desc[UR36][R6.64+0x18], R11 ;  /* 0x0000180b0600d986 */ /* 0x0007e2000c101124 */
[----:B------:R-:W-:Y:S05]  /*2850*/  @P4 BRA `(.L_x_61) ;  /* 0x00000000000c4947 */ /* 0x000fea0003800000 */
[----:B------:R-:W5:Y:S02]  /*2860*/  LDG.E.U8 R66, desc[UR36][R2.64+0x19] ;  /* 0x0000192402427981 */ /* 0x000f64000c1e1100 */
[----:B-----5:R-:W-:-:S05]  /*2870*/  PRMT R0, R66, 0x8880, RZ ;  /* 0x0000888042007816 */ /* 0x020fca00000000ff */
[----:B------:R-:W-:-:S07]  /*2880*/  IMAD R13, R0, R57, RZ ;  /* 0x00000039000d7224 */ /* 0x000fce00078e02ff */
.L_x_61:
[----:B------:R-:W-:Y:S05]  /*2890*/  BSYNC B1 ;  /* 0x0000000000017941 */ /* 0x000fea0003800000 */
.L_x_60:
        /* <DEDUP_REMOVED lines=13> */
.L_x_63:
[----:B------:R-:W-:Y:S05]  /*2970*/  BSYNC B1 ;  /* 0x0000000000017941 */ /* 0x000fea0003800000 */
.L_x_62:
[----:B---3--:R-:W-:Y:S01]  /*2980*/  @!P1 IMAD R11, R38, R56, R13 ;  /* 0x00000038260b9224 */ /* 0x008fe200078e020d */
[----:B------:R-:W-:Y:S04]  /*2990*/  BSSY B1, `(.L_x_64) ;  /* 0x0000006000017945 */ /* 0x000fe80003800000 */
[----:B------:R3:W-:Y:S01]  /*29a0*/  @!P1 STG.E.U8 desc[UR36][R4.64+0x18], R11 ;  /* 0x0000180b04009986 */ /* 0x0007e2000c101124 */
[----:B------:R-:W-:Y:S05]  /*29b0*/  @P4 BRA `(.L_x_65) ;  /* 0x00000000000c4947 */ /* 0x000fea0003800000 */
[----:B------:R-:W5:Y:S02]  /*29c0*/  LDG.E.U8 R66, desc[UR36][R8.64+0x19] ;  /* 0x0000192408427981 */ /* 0x000f64000c1e1100 */
[----:B-----5:R-:W-:-:S05]  /*29d0*/  PRMT R0, R66, 0x8880, RZ ;  /* 0x0000888042007816 */ /* 0x020fca00000000ff */
[----:B------:R-:W-:-:S07]  /*29e0*/  IMAD R13, R0, R57, RZ ;  /* 0x00000039000d7224 */ /* 0x000fce00078e02ff */
.L_x_65:
[----:B------:R-:W-:Y:S05]  /*29f0*/  BSYNC B1 ;  /* 0x0000000000017941 */ /* 0x000fea0003800000 */
.L_x_64:
[----:B------:R-:W-:Y:S01]  /*2a00*/  @!P4 IMAD R39, R39, R56, R13 ;  /* 0x000000382727c224 */ /* 0x000fe200078e020d */
[----:B------:R-:W-:Y:S04]  /*2a10*/  BSSY B1, `(.L_x_66) ;  /* 0x0000006000017945 */ /* 0x000fe80003800000 */
[----:B------:R0:W-:Y:S01]  /*2a20*/  @!P4 STG.E.U8 desc[UR36][R4.64+0x19], R39 ;  /* 0x000019270400c986 */ /* 0x0001e2000c101124 */
[----:B------:R-:W-:Y:S05]  /*2a30*/  @P5 BRA `(.L_x_67) ;  /* 0x00000000000c5947 */ /* 0x000fea0003800000 */
[----:B------:R-:W5:Y:S02]  /*2a40*/  LDG.E.U8 R66, desc[UR36][R2.64+0x20] ;  /* 0x0000202402427981 */ /* 0x000f64000c1e1100 */
[----:B-----5:R-:W-:-:S05]  /*2a50*/  PRMT R0, R66, 0x8880, RZ ;  /* 0x0000888042007816 */ /* 0x020fca00000000ff */
[----:B------:R-:W-:-:S07]  /*2a60*/  IMAD R13, R0, R57, RZ ;  /* 0x00000039000d7224 */ /* 0x000fce00078e02ff */
.L_x_67:
[----:B------:R-:W-:Y:S05]  /*2a70*/  BSYNC B1 ;  /* 0x0000000000017941 */ /* 0x000fea0003800000 */
.L_x_66:
[----:B---3--:R-:W-:Y:S01]  /*2a80*/  @!P5 IMAD R11, R40, R56, R13 ;  /* 0x00000038280bd224 */ /* 0x008fe200078e020d */
[----:B------:R-:W-:Y:S04]  /*2a90*/  BSSY B1, `(.L_x_68) ;  /* 0x0000006000017945 */ /* 0x000fe80003800000 */
[----:B------:R3:W-:Y:S01]  /*2aa0*/  @!P5 STG.E.U8 desc[UR36][R6.64+0x20], R11 ;  /* 0x0000200b0600d986 */ /* 0x0007e2000c101124 */
[----:B------:R-:W-:Y:S05]  /*2ab0*/  @P0 BRA `(.L_x_69) ;  /* 0x00000000000c0947 */ /* 0x000fea0003800000 */
[----:B------:R-:W5:Y:S02]  /*2ac0*/  LDG.E.U8 R66, desc[UR36][R2.64+0x21] ;  /* 0x0000212402427981 */ /* 0x000f64000c1e1100 */
[----:B-----5:R-:W-:-:S05]  /*2ad0*/  PRMT R0, R66, 0x8880, RZ ;  /* 0x0000888042007816 */ /* 0x020fca00000000ff */
[----:B------:R-:W-:-:S07]  /*2ae0*/  IMAD R13, R0, R57, RZ ;  /* 0x00000039000d7224 */ /* 0x000fce00078e02ff */
.L_x_69:
[----:B------:R-:W-:Y:S05]  /*2af0*/  BSYNC B1 ;  /* 0x0000000000017941 */ /* 0x000fea0003800000 */
.L_x_68:
        /* <DEDUP_REMOVED lines=13> */
.L_x_71:
[----:B------:R-:W-:Y:S05]  /*2bd0*/  BSYNC B1 ;  /* 0x0000000000017941 */ /* 0x000fea0003800000 */
.L_x_70:
[----:B---3--:R-:W-:Y:S01]  /*2be0*/  @!P3 IMAD R11, R42, R56, R13 ;  /* 0x000000382a0bb224 */ /* 0x008fe200078e020d */
[----:B------:R-:W-:Y:S04]  /*2bf0*/  BSSY B1, `(.L_x_72) ;  /* 0x0000006000017945 */ /* 0x000fe80003800000 */
[----:B------:R3:W-:Y:S01]  /*2c00*/  @!P3 STG.E.U8 desc[UR36][R4.64+0x20], R11 ;  /* 0x0000200b0400b986 */ /* 0x0007e2000c101124 */
[----:B------:R-:W-:Y:S05]  /*2c10*/  @P2 BRA `(.L_x_73) ;  /* 0x00000000000c2947 */ /* 0x000fea0003800000 */
[----:B------:R-:W5:Y:S02]  /*2c20*/  LDG.E.U8 R66, desc[UR36][R8.64+0x21] ;  /* 0x0000212408427981 */ /* 0x000f64000c1e1100 */
[----:B-----5:R-:W-:-:S05]  /*2c30*/  PRMT R0, R66, 0x8880, RZ ;  /* 0x0000888042007816 */ /* 0x020fca00000000ff */
[----:B------:R-:W-:-:S07]  /*2c40*/  IMAD R13, R0, R57, RZ ;  /* 0x00000039000d7224 */ /* 0x000fce00078e02ff */
.L_x_73:
[----:B------:R-:W-:Y:S05]  /*2c50*/  BSYNC B1 ;  /* 0x0000000000017941 */ /* 0x000fea0003800000 */
.L_x_72:
[----:B------:R-:W-:Y:S01]  /*2c60*/  @!P2 IMAD R43, R43, R56, R13 ;  /* 0x000000382b2ba224 */ /* 0x000fe200078e020d */
[----:B------:R-:W-:Y:S04]  /*2c70*/  BSSY B1, `(.L_x_74) ;  /* 0x0000006000017945 */ /* 0x000fe80003800000 */
[----:B------:R0:W-:Y:S01]  /*2c80*/  @!P2 STG.E.U8 desc[UR36][R4.64+0x21], R43 ;  /* 0x0000212b0400a986 */ /* 0x0001e2000c101124 */
[----:B------:R-:W-:Y:S05]  /*2c90*/  @P0 BRA `(.L_x_75) ;  /* 0x00000000000c0947 */ /* 0x000fea0003800000 */
[----:B------:R-:W5:Y:S02]  /*2ca0*/  LDG.E.U8 R66, desc[UR36][R2.64+0x28] ;  /* 0x0000282402427981 */ /* 0x000f64000c1e1100 */
[----:B-----5:R-:W-:-:S05]  /*2cb0*/  PRMT R0, R66, 0x8880, RZ ;  /* 0x0000888042007816 */ /* 0x020fca00000000ff */
[----:B------:R-:W-:-:S07]  /*2cc0*/  IMAD R13, R0, R57, RZ ;  /* 0x00000039000d7224 */ /* 0x000fce00078e02ff */
.L_x_75:
[----:B------:R-:W-:Y:S05]  /*2cd0*/  BSYNC B1 ;  /* 0x0000000000017941 */ /* 0x000fea0003800000 */
.L_x_74:
[----:B---3--:R-:W-:Y:S01]  /*2ce0*/  @!P0 IMAD R11, R44, R56, R13 ;  /* 0x000000382c0b8224 */ /* 0x008fe200078e020d */
[----:B------:R-:W-:Y:S04]  /*2cf0*/  BSSY B1, `(.L_x_76) ;  /* 0x0000006000017945 */ /* 0x000fe80003800000 */
[----:B------:R3:W-:Y:S01]  /*2d00*/  @!P0 STG.E.U8 desc[UR36][R6.64+0x28], R11 ;  /* 0x0000280b06008986 */ /* 0x0007e2000c101124 */
[----:B------:R-:W-:Y:S05]  /*2d10*/  @P5 BRA `(.L_x_77) ;  /* 0x00000000000c5947 */ /* 0x000fea0003800000 */
[----:B------:R-:W5:Y:S02]  /*2d20*/  LDG.E.U8 R66, desc[UR36][R2.64+0x29] ;  /* 0x0000292402427981 */ /* 0x000f64000c1e1100 */
[----:B-----5:R-:W-:-:S05]  /*2d30*/  PRMT R0, R66, 0x8880, RZ ;  /* 0x0000888042007816 */ /* 0x020fca00000000ff */
[----:B------:R-:W-:-:S07]  /*2d40*/  IMAD R13, R0, R57, RZ ;  /* 0x00000039000d7224 */ /* 0x000fce00078e02ff */
.L_x_77:
[----:B------:R-:W-:Y:S05]  /*2d50*/  BSYNC B1 ;  /* 0x0000000000017941 */ /* 0x000fea0003800000 */
.L_x_76:
        /* <DEDUP_REMOVED lines=13> */
.L_x_79:
[----:B------:R-:W-:Y:S05]  /*2e30*/  BSYNC B1 ;  /* 0x0000000000017941 */ /* 0x000fea0003800000 */
.L_x_78:
[----:B---3--:R-:W-:Y:S01]  /*2e40*/  @!P4 IMAD R11, R46, R56, R13 ;  /* 0x000000382e0bc224 */ /* 0x008fe200078e020d */
[----:B------:R-:W-:Y:S04]  /*2e50*/  BSSY B1, `(.L_x_80) ;  /* 0x0000006000017945 */ /* 0x000fe80003800000 */
[----:B------:R3:W-:Y:S01]  /*2e60*/  @!P4 STG.E.U8 desc[UR36][R4.64+0x28], R11 ;  /* 0x0000280b0400c986 */ /* 0x0007e2000c101124 */
[----:B------:R-:W-:Y:S05]  /*2e70*/  @P1 BRA `(.L_x_81) ;  /* 0x00000000000c1947 */ /* 0x000fea0003800000 */
[----:B------:R-:W5:Y:S02]  /*2e80*/  LDG.E.U8 R66, desc[UR36][R8.64+0x29] ;  /* 0x0000292408427981 */ /* 0x000f64000c1e1100 */
[----:B-----5:R-:W-:-:S05]  /*2e90*/  PRMT R0, R66, 0x8880, RZ ;  /* 0x0000888042007816 */ /* 0x020fca00000000ff */
[----:B------:R-:W-:-:S07]  /*2ea0*/  IMAD R13, R0, R57, RZ ;  /* 0x00000039000d7224 */ /* 0x000fce00078e02ff */
.L_x_81:
[----:B------:R-:W-:Y:S05]  /*2eb0*/  BSYNC B1 ;  /* 0x0000000000017941 */ /* 0x000fea0003800000 */
.L_x_80:
[----:B------:R-:W-:Y:S01]  /*2ec0*/  @!P1 IMAD R47, R47, R56, R13 ;  /* 0x000000382f2f9224 */ /* 0x000fe200078e020d */
[----:B------:R-:W-:Y:S04]  /*2ed0*/  BSSY B1, `(.L_x_82) ;  /* 0x0000006000017945 */ /* 0x000fe80003800000 */
[----:B------:R0:W-:Y:S01]  /*2ee0*/  @!P1 STG.E.U8 desc[UR36][R4.64+0x29], R47 ;  /* 0x0000292f04009986 */ /* 0x0001e2000c101124 */
[----:B------:R-:W-:Y:S05]  /*2ef0*/  @P3 BRA `(.L_x_83) ;  /* 0x00000000000c3947 */ /* 0x000fea0003800000 */
[----:B------:R-:W5:Y:S02]  /*2f00*/  LDG.E.U8 R66, desc[UR36][R2.64+0x30] ;  /* 0x0000302402427981 */ /* 0x000f64000c1e1100 */
[----:B-----5:R-:W-:-:S05]  /*2f10*/  PRMT R0, R66, 0x8880, RZ ;  /* 0x0000888042007816 */ /* 0x020fca00000000ff */
[----:B------:R-:W-:-:S07]  /*2f20*/  IMAD R13, R0, R57, RZ ;  /* 0x00000039000d7224 */ /* 0x000fce00078e02ff */
.L_x_83:
[----:B------:R-:W-:Y:S05]  /*2f30*/  BSYNC B1 ;  /* 0x0000000000017941 */ /* 0x000fea0003800000 */
.L_x_82:
[----:B---3--:R-:W-:Y:S01]  /*2f40*/  @!P3 IMAD R11, R48, R56, R13 ;  /* 0x00000038300bb224 */ /* 0x008fe200078e020d */
[----:B------:R-:W-:Y:S04]  /*2f50*/  BSSY B1, `(.L_x_84) ;  /* 0x0000006000017945 */ /* 0x000fe80003800000 */
[----:B------:R3:W-:Y:S01]  /*2f60*/  @!P3 STG.E.U8 desc[UR36][R6.64+0x30], R11 ;  /* 0x0000300b0600b986 */ /* 0x0007e2000c101124 */
[----:B------:R-:W-:Y:S05]  /*2f70*/  @P5 BRA `(.L_x_85) ;  /* 0x00000000000c5947 */ /* 0x000fea0003800000 */
[----:B------:R-:W5:Y:S02]  /*2f80*/  LDG.E.U8 R66, desc[UR36][R2.64+0x31] ;  /* 0x0000312402427981 */ /* 0x000f64000c1e1100 */
[----:B-----5:R-:W-:-:S05]  /*2f90*/  PRMT R0, R66, 0x8880, RZ ;  /* 0x0000888042007816 */ /* 0x020fca00000000ff */
[----:B------:R-:W-:-:S07]  /*2fa0*/  IMAD R13, R0, R57, RZ ;  /* 0x00000039000d7224 */ /* 0x000fce00078e02ff */
.L_x_85:
[----:B------:R-:W-:Y:S05]  /*2fb0*/  BSYNC B1 ;  /* 0x0000000000017941 */ /* 0x000fea0003800000 */
.L_x_84:
        /* <DEDUP_REMOVED lines=9> */
[----:B------:R-:W-:Y:S01]  /*3050*/  ISETP.LT.OR P3, PT, R70, 0x9, !P3 ;  /* 0x000000094600780c */ /* 0x000fe20005f61670 */
[----:B------:R-:W-:-:S12]  /*3060*/  @P2 BRA `(.L_x_87) ;  /* 0x00000000000c2947 */ /* 0x000fd80003800000 */
[----:B------:R-:W5:Y:S02]  /*3070*/  LDG.E.U8 R66, desc[UR36][R8.64+0x30] ;  /* 0x0000302408427981 */ /* 0x000f64000c1e1100 */
[----:B-----5:R-:W-:-:S05]  /*3080*/  PRMT R0, R66, 0x8880, RZ ;  /* 0x0000888042007816 */ /* 0x020fca00000000ff */
[----:B------:R-:W-:-:S07]  /*3090*/  IMAD R13, R0, R57, RZ ;  /* 0x00000039000d7224 */ /* 0x000fce00078e02ff */
.L_x_87:
[----:B------:R-:W-:Y:S05]  /*30a0*/  BSYNC B1 ;  /* 0x0000000000017941 */ /* 0x000fea0003800000 */
.L_x_86:
[----:B---3--:R-:W-:Y:S01]  /*30b0*/  @!P2 IMAD R11, R50, R56, R13 ;  /* 0x00000038320ba224 */ /* 0x008fe200078e020d */
[----:B------:R-:W-:Y:S04]  /*30c0*/  BSSY B1, `(.L_x_88) ;  /* 0x0000006000017945 */ /* 0x000fe80003800000 */
[----:B------:R3:W-:Y:S01]  /*30d0*/  @!P2 STG.E.U8 desc[UR36][R4.64+0x30], R11 ;  /* 0x0000300b0400a986 */ /* 0x0007e2000c101124 */
[----:B------:R-:W-:Y:S05]  /*30e0*/  @P0 BRA `(.L_x_89) ;  /* 0x00000000000c0947 */ /* 0x000fea0003800000 */
[----:B------:R-:W5:Y:S02]  /*30f0*/  LDG.E.U8 R66, desc[UR36][R8.64+0x31] ;  /* 0x0000312408427981 */ /* 0x000f64000c1e1100 */
[----:B-----5:R-:W-:-:S05]  /*3100*/  PRMT R0, R66, 0x8880, RZ ;  /* 0x0000888042007816 */ /* 0x020fca00000000ff */
[----:B------:R-:W-:-:S07]  /*3110*/  IMAD R13, R0, R57, RZ ;  /* 0x00000039000d7224 */ /* 0x000fce00078e02ff */
.L_x_89:
[----:B------:R-:W-:Y:S05]  /*3120*/  BSYNC B1 ;  /* 0x0000000000017941 */ /* 0x000fea0003800000 */
.L_x_88:
[----:B------:R-:W-:Y:S01]  /*3130*/  @!P0 IMAD R51, R51, R56, R13 ;  /* 0x0000003833338224 */ /* 0x000fe200078e020d */
[----:B------:R-:W-:Y:S04]  /*3140*/  BSSY B1, `(.L_x_90) ;  /* 0x0000006000017945 */ /* 0x000fe80003800000 */
[----:B------:R0:W-:Y:S01]  /*3150*/  @!P0 STG.E.U8 desc[UR36][R4.64+0x31], R51 ;  /* 0x0000313304008986 */ /* 0x0001e2000c101124 */
[----:B------:R-:W-:Y:S05]  /*3160*/  @P5 BRA `(.L_x_91) ;  /* 0x00000000000c5947 */ /* 0x000fea0003800000 */
[----:B------:R-:W5:Y:S02]  /*3170*/  LDG.E.U8 R66, desc[UR36][R2.64+0x38] ;  /* 0x0000382402427981 */ /* 0x000f64000c1e1100 */
[----:B-----5:R-:W-:-:S05]  /*3180*/  PRMT R0, R66, 0x8880, RZ ;  /* 0x0000888042007816 */ /* 0x020fca00000000ff */
[----:B------:R-:W-:-:S07]  /*3190*/  IMAD R13, R0, R57, RZ ;  /* 0x00000039000d7224 */ /* 0x000fce00078e02ff */
.L_x_91:
[----:B------:R-:W-:Y:S05]  /*31a0*/  BSYNC B1 ;  /* 0x0000000000017941 */ /* 0x000fea0003800000 */
.L_x_90:
[----:B---3--:R-:W-:Y:S01]  /*31b0*/  @!P5 IMAD R11, R52, R56, R13 ;  /* 0x00000038340bd224 */ /* 0x008fe200078e020d */
[----:B------:R-:W-:Y:S04]  /*31c0*/  BSSY B1, `(.L_x_92) ;  /* 0x0000006000017945 */ /* 0x000fe80003800000 */
[----:B------:R3:W-:Y:S01]  /*31d0*/  @!P5 STG.E.U8 desc[UR36][R6.64+0x38], R11 ;  /* 0x0000380b0600d986 */ /* 0x0007e2000c101124 */
[----:B------:R-:W-:Y:S05]  /*31e0*/  @P4 BRA `(.L_x_93) ;  /* 0x00000000000c4947 */ /* 0x000fea0003800000 */
[----:B------:R-:W5:Y:S02]  /*31f0*/  LDG.E.U8 R66, desc[UR36][R2.64+0x39] ;  /* 0x0000392402427981 */ /* 0x000f64000c1e1100 */
[----:B-----5:R-:W-:-:S05]  /*3200*/  PRMT R0, R66, 0x8880, RZ ;  /* 0x0000888042007816 */ /* 0x020fca00000000ff */
[----:B------:R-:W-:-:S07]  /*3210*/  IMAD R13, R0, R57, RZ ;  /* 0x00000039000d7224 */ /* 0x000fce00078e02ff */
.L_x_93:
[----:B------:R-:W-:Y:S05]  /*3220*/  BSYNC B1 ;  /* 0x0000000000017941 */ /* 0x000fea0003800000 */
.L_x_92:
[----:B------:R-:W-:Y:S01]  /*3230*/  @!P4 IMAD R53, R53, R56, R13 ;  /* 0x000000383535c224 */ /* 0x000fe200078e020d */
[----:B------:R-:W-:Y:S04]  /*3240*/  BSSY B1, `(.L_x_94) ;  /* 0x0000006000017945 */ /* 0x000fe80003800000 */
[----:B------:R0:W-:Y:S01]  /*3250*/  @!P4 STG.E.U8 desc[UR36][R6.64+0x39], R53 ;  /* 0x000039350600c986 */ /* 0x0001e2000c101124 */
[----:B------:R-:W-:Y:S05]  /*3260*/  @P3 BRA `(.L_x_95) ;  /* 0x00000000000c3947 */ /* 0x000fea0003800000 */
[----:B------:R-:W5:Y:S02]  /*3270*/  LDG.E.U8 R66, desc[UR36][R8.64+0x38] ;  /* 0x0000382408427981 */ /* 0x000f64000c1e1100 */
[----:B-----5:R-:W-:-:S05]  /*3280*/  PRMT R0, R66, 0x8880, RZ ;  /* 0x0000888042007816 */ /* 0x020fca00000000ff */
[----:B------:R-:W-:-:S07]  /*3290*/  IMAD R13, R0, R57, RZ ;  /* 0x00000039000d7224 */ /* 0x000fce00078e02ff */
.L_x_95:
[----:B------:R-:W-:Y:S05]  /*32a0*/  BSYNC B1 ;  /* 0x0000000000017941 */ /* 0x000fea0003800000 */
.L_x_94:
[----:B0-----:R-:W-:Y:S01]  /*32b0*/  @!P3 IMAD R3, R54, R56, R13 ;  /* 0x000000383603b224 */ /* 0x001fe200078e020d */
[----:B------:R-:W-:Y:S01]  /*32c0*/  ISETP.LT.OR P1, PT, R70, 0x9, !P1 ;  /* 0x000000094600780c */ /* 0x000fe20004f21670 */
[----:B------:R-:W-:Y:S03]  /*32d0*/  BSSY B1, `(.L_x_96) ;  /* 0x0000006000017945 */ /* 0x000fe60003800000 */
[----:B------:R0:W-:Y:S09]  /*32e0*/  @!P3 STG.E.U8 desc[UR36][R4.64+0x38], R3 ;  /* 0x000038030400b986 */ /* 0x0001f2000c101124 */
[----:B------:R-:W-:Y:S05]  /*32f0*/  @P1 BRA `(.L_x_97) ;  /* 0x00000000000c1947 */ /* 0x000fea0003800000 */
[----:B------:R-:W5:Y:S02]  /*3300*/  LDG.E.U8 R66, desc[UR36][R8.64+0x39] ;  /* 0x0000392408427981 */ /* 0x000f64000c1e1100 */
[----:B-----5:R-:W-:-:S05]  /*3310*/  PRMT R0, R66, 0x8880, RZ ;  /* 0x0000888042007816 */ /* 0x020fca00000000ff */
[----:B------:R-:W-:-:S07]  /*3320*/  IMAD R13, R0, R57, RZ ;  /* 0x00000039000d7224 */ /* 0x000fce00078e02ff */
.L_x_97:
[----:B------:R-:W-:Y:S05]  /*3330*/  BSYNC B1 ;  /* 0x0000000000017941 */ /* 0x000fea0003800000 */
.L_x_96:
[----:B------:R-:W-:Y:S01]  /*3340*/  IMAD R13, R55, R56, R13 ;  /* 0x00000038370d7224 */ /* 0x000fe200078e020d */
[----:B------:R-:W-:Y:S06]  /*3350*/  @P1 BRA `(.L_x_98) ;  /* 0x0000000400c81947 */ /* 0x000fec0003800000 */
[----:B------:R0:W-:Y:S01]  /*3360*/  STG.E.U8 desc[UR36][R4.64+0x39], R13 ;  /* 0x0000390d04007986 */ /* 0x0001e2000c101124 */
[----:B------:R-:W-:Y:S05]  /*3370*/  BRA `(.L_x_98) ;  /* 0x0000000400c07947 */ /* 0x000fea0003800000 */
.L_x_33:
[C---:B------:R-:W-:Y:S02]  /*3380*/  ISETP.GE.AND P1, PT, R71.reuse, 0x1, PT ;  /* 0x000000014700780c */ /* 0x040fe40003f26270 */
[----:B------:R-:W-:Y:S02]  /*3390*/  ISETP.GE.AND P0, PT, R71, 0x2, PT ;  /* 0x000000024700780c */ /* 0x000fe40003f06270 */
[C---:B------:R-:W-:Y:S02]  /*33a0*/  ISETP.LT.OR P4, PT, R70.reuse, 0x1, !P1 ;  /* 0x000000014600780c */ /* 0x040fe40004f81670 */
[C---:B------:R-:W-:Y:S02]  /*33b0*/  ISETP.LT.OR P5, PT, R70.reuse, 0x1, !P0 ;  /* 0x000000014600780c */ /* 0x040fe400047a1670 */
[C---:B------:R-:W-:Y:S02]  /*33c0*/  ISETP.LT.OR P1, PT, R70.reuse, 0x9, !P1 ;  /* 0x000000094600780c */ /* 0x040fe40004f21670 */
[----:B------:R-:W-:-:S02]  /*33d0*/  ISETP.LT.OR P0, PT, R70, 0x9, !P0 ;  /* 0x000000094600780c */ /* 0x000fc40004701670 */
[C---:B------:R-:W-:Y:S02]  /*33e0*/  ISETP.GE.AND P3, PT, R71.reuse, 0x9, PT ;  /* 0x000000094700780c */ /* 0x040fe40003f66270 */
[----:B------:R-:W-:-:S03]  /*33f0*/  ISETP.GE.AND P2, PT, R71, 0xa, PT ;  /* 0x0000000a4700780c */ /* 0x000fc60003f46270 */
[-C--:B------:R-:W-:Y:S02]  /*3400*/  @!P4 IMAD R3, R24, R56.reuse, RZ ;  /* 0x000000381803c224 */ /* 0x080fe400078e02ff */
[-C--:B------:R-:W-:Y:S02]  /*3410*/  @!P5 IMAD R25, R25, R56.reuse, RZ ;  /* 0x000000381919d224 */ /* 0x080fe400078e02ff */
[-C--:B------:R-:W-:Y:S01]  /*3420*/  @!P1 IMAD R9, R26, R56.reuse, RZ ;  /* 0x000000381a099224 */ /* 0x080fe200078e02ff */
[----:B------:R0:W-:Y:S01]  /*3430*/  @!P4 STG.E.U8 desc[UR36][R6.64], R3 ;  /* 0x000000030600c986 */ /* 0x0001e2000c101124 */
[C---:B------:R-:W-:Y:S01]  /*3440*/  ISETP.LT.OR P4, PT, R70.reuse, 0x1, !P3 ;  /* 0x000000014600780c */ /* 0x040fe20005f81670 */
[----:B------:R-:W-:Y:S02]  /*3450*/  @!P0 IMAD R27, R27, R56, RZ ;  /* 0x000000381b1b8224 */ /* 0x000fe400078e02ff */
[----:B------:R-:W-:Y:S01]  /*3460*/  @!P5 STG.E.U8 desc[UR36][R6.64+0x1], R25 ;  /* 0x000001190600d986 */ /* 0x000fe2000c101124 */
[----:B------:R-:W-:-:S02]  /*3470*/  ISETP.LT.OR P5, PT, R70, 0x1, !P2 ;  /* 0x000000014600780c */ /* 0x000fc400057a1670 */
[C---:B------:R-:W-:Y:S01]  /*3480*/  ISETP.LT.OR P2, PT, R70.reuse, 0x9, !P2 ;  /* 0x000000094600780c */ /* 0x040fe20005741670 */
[----:B------:R1:W-:Y:S01]  /*3490*/  @!P1 STG.E.U8 desc[UR36][R4.64], R9 ;  /* 0x0000000904009986 */ /* 0x0003e2000c101124 */
[----:B------:R-:W-:Y:S02]  /*34a0*/  ISETP.LT.OR P1, PT, R70, 0x9, !P3 ;  /* 0x000000094600780c */ /* 0x000fe40005f21670 */
[C---:B------:R-:W-:Y:S01]  /*34b0*/  ISETP.GE.AND P3, PT, R71.reuse, 0x11, PT ;  /* 0x000000114700780c */ /* 0x040fe20003f66270 */
[----:B------:R-:W-:Y:S01]  /*34c0*/  @!P0 STG.E.U8 desc[UR36][R4.64+0x1], R27 ;  /* 0x0000011b04008986 */ /* 0x000fe2000c101124 */
[----:B------:R-:W-:Y:S01]  /*34d0*/  ISETP.GE.AND P0, PT, R71, 0x12, PT ;  /* 0x000000124700780c */ /* 0x000fe20003f06270 */
[----:B------:R-:W-:-:S04]  /*34e0*/  @!P4 IMAD R11, R28, R56, RZ ;  /* 0x000000381c0bc224 */ /* 0x000fc800078e02ff */
[-C--:B------:R-:W-:Y:S01]  /*34f0*/  @!P5 IMAD R29, R29, R56.reuse, RZ ;  /* 0x000000381d1dd224 */ /* 0x080fe200078e02ff */
[----:B------:R-:W-:Y:S01]  /*3500*/  @!P4 STG.E.U8 desc[UR36][R6.64+0x8], R11 ;  /* 0x0000080b0600c986 */ /* 0x000fe2000c101124 */
[C---:B------:R-:W-:Y:S01]  /*3510*/  ISETP.LT.OR P4, PT, R70.reuse, 0x1, !P3 ;  /* 0x000000014600780c */ /* 0x040fe20005f81670 */
[-C--:B------:R-:W-:Y:S02]  /*3520*/  @!P2 IMAD R31, R31, R56.reuse, RZ ;  /* 0x000000381f1fa224 */ /* 0x080fe400078e02ff */
[----:B------:R-:W-:Y:S01]  /*3530*/  @!P5 STG.E.U8 desc[UR36][R6.64+0x9], R29 ;  /* 0x0000091d0600d986 */ /* 0x000fe2000c101124 */
[----:B------:R-:W-:Y:S01]  /*3540*/  ISETP.LT.OR P5, PT, R70, 0x1, !P0 ;  /* 0x000000014600780c */ /* 0x000fe200047a1670 */
[----:B0-----:R-:W-:Y:S01]  /*3550*/  @!P1 IMAD R3, R30, R56, RZ ;  /* 0x000000381e039224 */ /* 0x001fe200078e02ff */
[----:B------:R-:W-:Y:S01]  /*3560*/  ISETP.LT.OR P0, PT, R70, 0x9, !P0 ;  /* 0x000000094600780c */ /* 0x000fe20004701670 */
[----:B------:R-:W-:Y:S01]  /*3570*/  @!P2 STG.E.U8 desc[UR36][R4.64+0x9], R31 ;  /* 0x0000091f0400a986 */ /* 0x000fe2000c101124 */
[----:B------:R-:W-:-:S03]  /*3580*/  ISETP.GE.AND P2, PT, R71, 0x19, PT ;  /* 0x000000194700780c */ /* 0x000fc60003f46270 */
[----:B------:R0:W-:Y:S01]  /*3590*/  @!P1 STG.E.U8 desc[UR36][R4.64+0x8], R3 ;  /* 0x0000080304009986 */ /* 0x0001e2000c101124 */
[----:B------:R-:W-:Y:S01]  /*35a0*/  ISETP.LT.OR P1, PT, R70, 0x9, !P3 ;  /* 0x000000094600780c */ /* 0x000fe20005f21670 */
[----:B-1----:R-:W-:Y:S01]  /*35b0*/  @!P4 IMAD R9, R32, R56, RZ ;  /* 0x000000382009c224 */ /* 0x002fe200078e02ff */
[----:B------:R-:W-:-:S03]  /*35c0*/  ISETP.GE.AND P3, PT, R71, 0x1a, PT ;  /* 0x0000001a4700780c */ /* 0x000fc60003f66270 */
[-C--:B------:R-:W-:Y:S01]  /*35d0*/  @!P5 IMAD R33, R33, R56.reuse, RZ ;  /* 0x000000382121d224 */ /* 0x080fe200078e02ff */
[----:B------:R-:W-:Y:S01]  /*35e0*/  @!P4 STG.E.U8 desc[UR36][R6.64+0x10], R9 ;  /* 0x000010090600c986 */ /* 0x000fe2000c101124 */
[C---:B------:R-:W-:Y:S01]  /*35f0*/  ISETP.LT.OR P4, PT, R70.reuse, 0x1, !P3 ;  /* 0x000000014600780c */ /* 0x040fe20005f81670 */
[-C--:B------:R-:W-:Y:S01]  /*3600*/  @!P0 IMAD R35, R35, R56.reuse, RZ ;  /* 0x0000003823238224 */ /* 0x080fe200078e02ff */
[C---:B------:R-:W-:Y:S01]  /*3610*/  ISETP.LT.OR P3, PT, R70.reuse, 0x9, !P3 ;  /* 0x000000094600780c */ /* 0x040fe20005f61670 */
[----:B------:R-:W-:Y:S01]  /*3620*/  @!P5 STG.E.U8 desc[UR36][R6.64+0x11], R33 ;  /* 0x000011210600d986 */ /* 0x000fe2000c101124 */
[----:B------:R-:W-:Y:S02]  /*3630*/  ISETP.LT.OR P5, PT, R70, 0x1, !P2 ;  /* 0x000000014600780c */ /* 0x000fe400057a1670 */
[----:B0-----:R-:W-:Y:S01]  /*3640*/  @!P1 IMAD R3, R34, R56, RZ ;  /* 0x0000003822039224 */ /* 0x001fe200078e02ff */
[----:B------:R-:W-:Y:S01]  /*3650*/  @!P0 STG.E.U8 desc[UR36][R4.64+0x11], R35 ;  /* 0x0000112304008986 */ /* 0x000fe2000c101124 */
[----:B------:R-:W-:-:S02]  /*3660*/  ISETP.LT.OR P2, PT, R70, 0x9, !P2 ;  /* 0x000000094600780c */ /* 0x000fc40005741670 */
[C---:B------:R-:W-:Y:S01]  /*3670*/  ISETP.GE.AND P0, PT, R71.reuse, 0x21, PT ;  /* 0x000000214700780c */ /* 0x040fe20003f06270 */
[----:B------:R0:W-:Y:S01]  /*3680*/  @!P1 STG.E.U8 desc[UR36][R4.64+0x10], R3 ;  /* 0x0000100304009986 */ /* 0x0001e2000c101124 */
[----:B------:R-:W-:Y:S01]  /*3690*/  ISETP.GE.AND P1, PT, R71, 0x22, PT ;  /* 0x000000224700780c */ /* 0x000fe20003f26270 */
[-C--:B------:R-:W-:Y:S02]  /*36a0*/  @!P4 IMAD R37, R37, R56.reuse, RZ ;  /* 0x000000382525c224 */ /* 0x080fe400078e02ff */
[-C--:B------:R-:W-:Y:S02]  /*36b0*/  @!P3 IMAD R39, R39, R56.reuse, RZ ;  /* 0x000000382727b224 */ /* 0x080fe400078e02ff */
[-C--:B------:R-:W-:Y:S01]  /*36c0*/  @!P5 IMAD R11, R36, R56.reuse, RZ ;  /* 0x00000038240bd224 */ /* 0x080fe200078e02ff */
[----:B------:R-:W-:Y:S01]  /*36d0*/  @!P4 STG.E.U8 desc[UR36][R6.64+0x19], R37 ;  /* 0x000019250600c986 */ /* 0x000fe2000c101124 */
[C---:B------:R-:W-:Y:S02]  /*36e0*/  ISETP.LT.OR P4, PT, R70.reuse, 0x1, !P0 ;  /* 0x000000014600780c */ /* 0x040fe40004781670 */
[C---:B------:R-:W-:Y:S01]  /*36f0*/  ISETP.LT.OR P0, PT, R70.reuse, 0x9, !P0 ;  /* 0x000000094600780c */ /* 0x040fe20004701670 */
[----:B------:R-:W-:Y:S01]  /*3700*/  @!P5 STG.E.U8 desc[UR36][R6.64+0x18], R11 ;  /* 0x0000180b0600d986 */ /* 0x000fe2000c101124 */
[----:B------:R-:W-:Y:S01]  /*3710*/  ISETP.LT.OR P5, PT, R70, 0x1, !P1 ;  /* 0x000000014600780c */ /* 0x000fe20004fa1670 */
[----:B0-----:R-:W-:Y:S01]  /*3720*/  @!P2 IMAD R3, R38, R56, RZ ;  /* 0x000000382603a224 */ /* 0x001fe200078e02ff */
[----:B------:R-:W-:Y:S01]  /*3730*/  ISETP.LT.OR P1, PT, R70, 0x9, !P1 ;  /* 0x000000094600780c */ /* 0x000fe20004f21670 */
[----:B------:R-:W-:Y:S01]  /*3740*/  @!P3 STG.E.U8 desc[UR36][R4.64+0x19], R39 ;  /* 0x000019270400b986 */ /* 0x000fe2000c101124 */
[----:B------:R-:W-:-:S03]  /*3750*/  ISETP.GE.AND P3, PT, R71, 0x29, PT ;  /* 0x000000294700780c */ /* 0x000fc60003f66270 */
[----:B------:R0:W-:Y:S01]  /*3760*/  @!P2 STG.E.U8 desc[UR36][R4.64+0x18], R3 ;  /* 0x000018030400a986 */ /* 0x0001e2000c101124 */
[----:B------:R-:W-:Y:S01]  /*3770*/  ISETP.GE.AND P2, PT, R71, 0x2a, PT ;  /* 0x0000002a4700780c */ /* 0x000fe20003f46270 */
[----:B------:R-:W-:-:S04]  /*3780*/  @!P4 IMAD R9, R40, R56, RZ ;  /* 0x000000382809c224 */ /* 0x000fc800078e02ff */
[-C--:B------:R-:W-:Y:S01]  /*3790*/  @!P5 IMAD R41, R41, R56.reuse, RZ ;  /* 0x000000382929d224 */ /* 0x080fe200078e02ff */
[----:B------:R-:W-:Y:S01]  /*37a0*/  @!P4 STG.E.U8 desc[UR36][R6.64+0x20], R9 ;  /* 0x000020090600c986 */ /* 0x000fe2000c101124 */
[C---:B------:R-:W-:Y:S01]  /*37b0*/  ISETP.LT.OR P4, PT, R70.reuse, 0x1, !P3 ;  /* 0x000000014600780c */ /* 0x040fe20005f81670 */
[-C--:B------:R-:W-:Y:S01]  /*37c0*/  @!P1 IMAD R43, R43, R56.reuse, RZ ;  /* 0x000000382b2b9224 */ /* 0x080fe200078e02ff */
        /* <DEDUP_REMOVED lines=25> */
[----:B------:R1:W-:Y:S01]  /*3960*/  @!P4 STG.E.U8 desc[UR36][R6.64+0x30], R9 ;  /* 0x000030090600c986 */ /* 0x0003e2000c101124 */
[C---:B------:R-:W-:Y:S01]  /*3970*/  ISETP.LT.OR P4, PT, R70.reuse, 0x1, !P2 ;  /* 0x000000014600780c */ /* 0x040fe20005781670 */
[-C--:B------:R-:W-:Y:S01]  /*3980*/  @!P0 IMAD R51, R51, R56.reuse, RZ ;  /* 0x0000003833338224 */ /* 0x080fe200078e02ff */
[C---:B------:R-:W-:Y:S01]  /*3990*/  ISETP.LT.OR P2, PT, R70.reuse, 0x9, !P2 ;  /* 0x000000094600780c */ /* 0x040fe20005741670 */
[----:B------:R2:W-:Y:S01]  /*39a0*/  @!P5 STG.E.U8 desc[UR36][R6.64+0x31], R49 ;  /* 0x000031310600d986 */ /* 0x0005e2000c101124 */
[----:B------:R-:W-:Y:S01]  /*39b0*/  ISETP.LT.OR P5, PT, R70, 0x1, !P3 ;  /* 0x000000014600780c */ /* 0x000fe20005fa1670 */
[-C--:B0-----:R-:W-:Y:S01]  /*39c0*/  @!P1 IMAD R3, R50, R56.reuse, RZ ;  /* 0x0000003832039224 */ /* 0x081fe200078e02ff */
[----:B------:R-:W-:Y:S01]  /*39d0*/  ISETP.LT.OR P3, PT, R70, 0x9, !P3 ;  /* 0x000000094600780c */ /* 0x000fe20005f61670 */
[----:B------:R2:W-:Y:S04]  /*39e0*/  @!P0 STG.E.U8 desc[UR36][R4.64+0x31], R51 ;  /* 0x0000313304008986 */ /* 0x0005e8000c101124 */
[----:B------:R2:W-:Y:S02]  /*39f0*/  @!P1 STG.E.U8 desc[UR36][R4.64+0x30], R3 ;  /* 0x0000300304009986 */ /* 0x0005e4000c101124 */
[----:B------:R-:W-:-:S02]  /*3a00*/  @!P4 IMAD R11, R52, R56, RZ ;  /* 0x00000038340bc224 */ /* 0x000fc400078e02ff */
[-C--:B-1----:R-:W-:Y:S02]  /*3a10*/  @!P2 IMAD R9, R54, R56.reuse, RZ ;  /* 0x000000383609a224 */ /* 0x082fe400078e02ff */
[-C--:B------:R-:W-:Y:S01]  /*3a20*/  @!P5 IMAD R53, R53, R56.reuse, RZ ;  /* 0x000000383535d224 */ /* 0x080fe200078e02ff */
[----:B------:R2:W-:Y:S01]  /*3a30*/  @!P4 STG.E.U8 desc[UR36][R6.64+0x38], R11 ;  /* 0x0000380b0600c986 */ /* 0x0005e2000c101124 */
[----:B------:R-:W-:-:S03]  /*3a40*/  @!P3 IMAD R55, R55, R56, RZ ;  /* 0x000000383737b224 */ /* 0x000fc600078e02ff */
[----:B------:R2:W-:Y:S04]  /*3a50*/  @!P5 STG.E.U8 desc[UR36][R6.64+0x39], R53 ;  /* 0x000039350600d986 */ /* 0x0005e8000c101124 */
[----:B------:R2:W-:Y:S04]  /*3a60*/  @!P2 STG.E.U8 desc[UR36][R4.64+0x38], R9 ;  /* 0x000038090400a986 */ /* 0x0005e8000c101124 */
[----:B------:R2:W-:Y:S02]  /*3a70*/  @!P3 STG.E.U8 desc[UR36][R4.64+0x39], R55 ;  /* 0x000039370400b986 */ /* 0x0005e4000c101124 */
.L_x_98:
[----:B------:R-:W-:Y:S05]  /*3a80*/  BSYNC B0 ;  /* 0x0000000000007941 */ /* 0x000fea0003800000 */
.L_x_32:
[----:B0-2---:R-:W2:Y:S01]  /*3a90*/  LDL.64 R2, [R1] ;  /* 0x0000000001027983 */ /* 0x005ea20000100a00 */
[----:B------:R-:W-:Y:S01]  /*3aa0*/  ULDC.64 UR4, c[0x0][0x650] ;  /* 0x0001940000047ab9 */ /* 0x000fe20000000a00 */
[----:B------:R0:W-:Y:S01]  /*3ab0*/  SYNCS.ARRIVE.TRANS64.A1T0 RZ, [R64+UR47], RZ ;  /* 0x000000ff40ff79a7 */ /* 0x0001e2000810002f */
[----:B------:R-:W-:Y:S01]  /*3ac0*/  PRMT R0, RZ, 0x7610, R0 ;  /* 0x00007610ff007816 */ /* 0x000fe20000000000 */
[----:B------:R-:W-:Y:S02]  /*3ad0*/  IMAD.MOV.U32 R19, RZ, RZ, -0x1 ;  /* 0xffffffffff137424 */ /* 0x000fe400078e00ff */
[----:B------:R-:W-:Y:S01]  /*3ae0*/  IMAD.MOV.U32 R22, RZ, RZ, -0x1 ;  /* 0xffffffffff167424 */ /* 0x000fe200078e00ff */
[----:B--2---:R-:W-:-:S04]  /*3af0*/  LEA R18, P0, R2, R18, 0x1 ;  /* 0x0000001202127211 */ /* 0x004fc800078008ff */
[----:B------:R-:W-:Y:S01]  /*3b00*/  LEA.HI.X R17, R2, R17, R23, 0x1, P0 ;  /* 0x0000001102117211 */ /* 0x000fe200000f0c17 */
[----:B------:R-:W-:Y:S01]  /*3b10*/  IMAD.MOV.U32 R2, RZ, RZ, -0x1 ;  /* 0xffffffffff027424 */ /* 0x000fe200078e00ff */
[----:B------:R-:W-:-:S04]  /*3b20*/  ISETP.GE.U32.AND P0, PT, R18, UR4, PT ;  /* 0x0000000412007c0c */ /* 0x000fc8000bf06070 */
[----:B------:R-:W-:-:S13]  /*3b30*/  ISETP.GE.U32.AND.EX P0, PT, R17, UR5, PT, P0 ;  /* 0x0000000511007c0c */ /* 0x000fda000bf06100 */
[----:B0-----:R-:W-:Y:S05]  /*3b40*/  @P0 BRA `(.L_x_99) ;  /* 0x0000000400700947 */ /* 0x001fea0003800000 */
[----:B------:R-:W0:Y:S01]  /*3b50*/  S2R R10, SR_CTAID.X ;  /* 0x00000000000a7919 */ /* 0x000e220000002500 */
[----:B------:R-:W2:Y:S01]  /*3b60*/  LDC.64 R8, c[0x0][0x628] ;  /* 0x00018a00ff087b82 */ /* 0x000ea20000000a00 */
[----:B------:R-:W-:Y:S01]  /*3b70*/  ULDC UR4, c[0x0][0x150] ;  /* 0x0000540000047ab9 */ /* 0x000fe20000000800 */
[----:B-1-3--:R-:W-:Y:S01]  /*3b80*/  IMAD.MOV.U32 R6, RZ, RZ, R18 ;  /* 0x000000ffff067224 */ /* 0x00afe200078e0012 */
[----:B------:R-:W1:Y:S01]  /*3b90*/  S2R R20, SR_CTAID.Y ;  /* 0x0000000000147919 */ /* 0x000e620000002600 */
[----:B------:R-:W-:-:S04]  /*3ba0*/  IMAD.MOV.U32 R7, RZ, RZ, R17 ;  /* 0x000000ffff077224 */ /* 0x000fc800078e0011 */
[----:B------:R-:W3:Y:S08]  /*3bb0*/  LDC R15, c[0x0][0x144] ;  /* 0x00005100ff0f7b82 */ /* 0x000ef00000000800 */
[----:B------:R-:W1:Y:S08]  /*3bc0*/  LDC R0, c[0x0][0x630] ;  /* 0x00018c00ff007b82 */ /* 0x000e700000000800 */
[----:B------:R-:W1:Y:S01]  /*3bd0*/  LDC.64 R12, c[0x0][0x620] ;  /* 0x00018800ff0c7b82 */ /* 0x000e620000000a00 */
[----:B--2---:R-:W-:-:S04]  /*3be0*/  ISETP.NE.U32.AND P0, PT, R8, RZ, PT ;  /* 0x000000ff0800720c */ /* 0x004fc80003f05070 */
[----:B------:R-:W-:Y:S02]  /*3bf0*/  ISETP.NE.AND.EX P0, PT, R9, RZ, PT, P0 ;  /* 0x000000ff0900720c */ /* 0x000fe40003f05300 */
[----:B0-----:R-:W-:-:S05]  /*3c00*/  I2FP.F32.U32 R2, R10 ;  /* 0x0000000a00027245 */ /* 0x001fca0000201000 */
[----:B------:R-:W-:-:S04]  /*3c10*/  FMUL R2, R2, UR4 ;  /* 0x0000000402027c20 */ /* 0x000fc80008400000 */
[----:B------:R0:W2:Y:S02]  /*3c20*/  F2I.U32.TRUNC.NTZ R14, R2 ;  /* 0x00000002000e7305 */ /* 0x0000a4000020f000 */
[----:B---3--:R-:W-:Y:S05]  /*3c30*/  @!P0 BRA `(.L_x_100) ;  /* 0x0000000000288947 */ /* 0x008fea0003800000 */
[----:B------:R-:W3:Y:S02]  /*3c40*/  LDC R3, c[0x0][0x634] ;  /* 0x00018d00ff037b82 */ /* 0x000ee40000000800 */
[----:B---3--:R-:W-:-:S05]  /*3c50*/  IADD3 R7, P0, R18, R3, RZ ;  /* 0x0000000312077210 */ /* 0x008fca0007f1e0ff */
[----:B------:R-:W-:-:S04]  /*3c60*/  IMAD.X R11, RZ, RZ, R17, P0 ;  /* 0x000000ffff0b7224 */ /* 0x000fc800000e0611 */
[----:B0-----:R-:W-:-:S04]  /*3c70*/  IMAD.WIDE.U32 R2, R11, R8, RZ ;  /* 0x000000080b027225 */ /* 0x001fc800078e00ff */
[----:B----4-:R-:W-:-:S04]  /*3c80*/  IMAD.WIDE.U32 R4, P0, R7, R9, R2 ;  /* 0x0000000907047225 */ /* 0x010fc80007800002 */
[----:B------:R-:W-:-:S04]  /*3c90*/  IMAD.WIDE.U32 R2, R7, R8, RZ ;  /* 0x0000000807027225 */ /* 0x000fc800078e00ff */
[----:B------:R-:W-:Y:S01]  /*3ca0*/  IMAD.X R7, RZ, RZ, RZ, P0 ;  /* 0x000000ffff077224 */ /* 0x000fe200000e06ff */
[----:B------:R-:W-:Y:S01]  /*3cb0*/  IADD3 RZ, P0, R3, R4, RZ ;  /* 0x0000000403ff7210 */ /* 0x000fe20007f1e0ff */
[----:B------:R-:W-:-:S04]  /*3cc0*/  IMAD.MOV.U32 R6, RZ, RZ, R5 ;  /* 0x000000ffff067224 */ /* 0x000fc800078e0005 */
[----:B------:R-:W-:-:S08]  /*3cd0*/  IMAD.WIDE.U32.X R6, R11, R9, R6, P0 ;  /* 0x000000090b067225 */ /* 0x000fd000000e0406 */
.L_x_100:
[----:B----4-:R-:W3:Y:S01]  /*3ce0*/  LDC.64 R26, c[0x0][0x640] ;  /* 0x00019000ff1a7b82 */ /* 0x010ee20000000a00 */
[-C--:B-1----:R-:W-:Y:S01]  /*3cf0*/  SHF.R.U64 R11, R6, R0.reuse, R7 ;  /* 0x00000000060b7219 */ /* 0x082fe20000001207 */
[----:B------:R-:W-:Y:S01]  /*3d00*/  IMAD.MOV.U32 R19, RZ, RZ, R17 ;  /* 0x000000ffff137224 */ /* 0x000fe200078e0011 */
[----:B------:R-:W-:Y:S01]  /*3d10*/  SHF.R.U32.HI R0, RZ, R0, R7 ;  /* 0x00000000ff007219 */ /* 0x000fe20000011607 */
[----:B--2---:R-:W-:Y:S01]  /*3d20*/  IMAD.MOV R14, RZ, RZ, -R14 ;  /* 0x000000ffff0e7224 */ /* 0x004fe200078e0a0e */
[----:B------:R-:W-:Y:S01]  /*3d30*/  IADD3 R5, P0, RZ, -R11, RZ ;  /* 0x8000000bff057210 */ /* 0x000fe20007f1e0ff */
[----:B------:R-:W-:Y:S01]  /*3d40*/  ULDC UR4, c[0x0][0x154] ;  /* 0x0000550000047ab9 */ /* 0x000fe20000000800 */
[----:B------:R-:W-:Y:S01]  /*3d50*/  IMAD.MOV.U32 R7, RZ, RZ, 0x1 ;  /* 0x00000001ff077424 */ /* 0x000fe200078e00ff */
[----:B------:R-:W1:Y:S01]  /*3d60*/  LDC R4, c[0x0][0x618] ;  /* 0x00018600ff047b82 */ /* 0x000e620000000800 */
[----:B------:R-:W-:Y:S02]  /*3d70*/  IMAD R22, R15, R14, R10 ;  /* 0x0000000e0f167224 */ /* 0x000fe400078e020a */
[----:B------:R-:W-:-:S04]  /*3d80*/  IMAD.X R3, RZ, RZ, ~R0, P0 ;  /* 0x000000ffff037224 */ /* 0x000fc800000e0e00 */
[-C--:B------:R-:W-:Y:S01]  /*3d90*/  IMAD R0, R3, R12.reuse, RZ ;  /* 0x0000000c03007224 */ /* 0x080fe200078e02ff */
[----:B------:R-:W2:Y:S01]  /*3da0*/  LDC R6, c[0x0][0x608] ;  /* 0x00018200ff067b82 */ /* 0x000ea20000000800 */
[----:B0-----:R-:W-:-:S04]  /*3db0*/  IMAD.WIDE.U32 R2, R5, R12, R18 ;  /* 0x0000000c05027225 */ /* 0x001fc800078e0012 */
[----:B------:R-:W-:Y:S01]  /*3dc0*/  IMAD R5, R5, R13, R0 ;  /* 0x0000000d05057224 */ /* 0x000fe200078e0200 */
[----:B------:R-:W-:Y:S02]  /*3dd0*/  I2FP.F32.U32 R0, R20 ;  /* 0x0000001400007245 */ /* 0x000fe40000201000 */
[----:B------:R-:W0:Y:S01]  /*3de0*/  LDC R24, c[0x0][0x658] ;  /* 0x00019600ff187b82 */ /* 0x000e220000000800 */
[----:B------:R-:W-:Y:S01]  /*3df0*/  IMAD.IADD R3, R3, 0x1, R5 ;  /* 0x0000000103037824 */ /* 0x000fe200078e0205 */
[----:B---3--:R-:W-:Y:S01]  /*3e00*/  ISETP.NE.U32.AND P0, PT, R26, RZ, PT ;  /* 0x000000ff1a00720c */ /* 0x008fe20003f05070 */
[----:B------:R-:W-:Y:S01]  /*3e10*/  FMUL R0, R0, UR4 ;  /* 0x0000000400007c20 */ /* 0x000fe20008400000 */
[----:B------:R-:W-:Y:S02]  /*3e20*/  IMAD.MOV.U32 R5, RZ, RZ, -0x1 ;  /* 0xffffffffff057424 */ /* 0x000fe400078e00ff */
[----:B------:R-:W-:Y:S01]  /*3e30*/  ISETP.NE.AND.EX P0, PT, R27, RZ, PT, P0 ;  /* 0x000000ff1b00720c */ /* 0x000fe20003f05300 */
[----:B------:R3:W4:Y:S01]  /*3e40*/  F2I.U32.TRUNC.NTZ R12, R0 ;  /* 0x00000000000c7305 */ /* 0x000722000020f000 */
[----:B------:R-:W3:Y:S01]  /*3e50*/  LDC R15, c[0x0][0x148] ;  /* 0x00005200ff0f7b82 */ /* 0x000ee20000000800 */
[----:B-1----:R-:W-:-:S02]  /*3e60*/  SHF.R.U64 R10, R2, R4, R3 ;  /* 0x00000004020a7219 */ /* 0x002fc40000001203 */
[----:B------:R-:W-:-:S05]  /*3e70*/  SHF.R.U32.HI R3, RZ, R4, R3 ;  /* 0x00000004ff037219 */ /* 0x000fca0000011603 */
[----:B------:R-:W1:Y:S01]  /*3e80*/  LDC R14, c[0x0][0x600] ;  /* 0x00018000ff0e7b82 */ /* 0x000e620000000800 */
[-CC-:B--2---:R-:W-:Y:S02]  /*3e90*/  SHF.R.U64 R8, R10, R6.reuse, R3.reuse ;  /* 0x000000060a087219 */ /* 0x184fe40000001203 */
[----:B------:R-:W-:-:S05]  /*3ea0*/  SHF.R.U32.HI R3, RZ, R6, R3 ;  /* 0x00000006ff037219 */ /* 0x000fca0000011603 */
[----:B------:R-:W2:Y:S01]  /*3eb0*/  LDC R21, c[0x0][0x648] ;  /* 0x00019200ff157b82 */ /* 0x000ea20000000800 */
[-CC-:B0-----:R-:W-:Y:S02]  /*3ec0*/  SHF.R.U64 R13, R8, R24.reuse, R3.reuse ;  /* 0x00000018080d7219 */ /* 0x181fe40000001203 */
[-C--:B------:R-:W-:Y:S02]  /*3ed0*/  SHF.L.U32 R5, R5, R24.reuse, RZ ;  /* 0x0000001805057219 */ /* 0x080fe400000006ff */
[-C--:B------:R-:W-:Y:S01]  /*3ee0*/  SHF.R.U32.HI R3, RZ, R24.reuse, R3 ;  /* 0x00000018ff037219 */ /* 0x080fe20000011603 */
[----:B------:R-:W-:Y:S01]  /*3ef0*/  IMAD.MOV.U32 R2, RZ, RZ, R13 ;  /* 0x000000ffff027224 */ /* 0x000fe200078e000d */
[----:B------:R-:W-:Y:S01]  /*3f00*/  SHF.L.U32 R24, R7, R24, RZ ;  /* 0x0000001807187219 */ /* 0x000fe200000006ff */
[----:B------:R-:W0:Y:S01]  /*3f10*/  LDC R25, c[0x0][0x638] ;  /* 0x00018e00ff197b82 */ /* 0x000e220000000800 */
[----:B------:R-:W-:-:S07]  /*3f20*/  LOP3.LUT R19, RZ, R5, RZ, 0x33, !PT ;  /* 0x00000005ff137212 */ /* 0x000fce00078e33ff */
[----:B------:R-:W0:Y:S01]  /*3f30*/  LDC R28, c[0x0][0x610] ;  /* 0x00018400ff1c7b82 */ /* 0x000e220000000800 */
[----:B----4-:R-:W-:Y:S05]  /*3f40*/  @!P0 BRA `(.L_x_101) ;  /* 0x0000000000288947 */ /* 0x010fea0003800000 */
[----:B---3--:R-:W3:Y:S02]  /*3f50*/  LDC R0, c[0x0][0x64c] ;  /* 0x00019300ff007b82 */ /* 0x008ee40000000800 */
[----:B---3--:R-:W-:-:S05]  /*3f60*/  IADD3 R7, P0, R13, R0, RZ ;  /* 0x000000000d077210 */ /* 0x008fca0007f1e0ff */
        /* <DEDUP_REMOVED lines=8> */
.L_x_101:
[----:B------:R-:W4:Y:S01]  /*3ff0*/  LDC R4, c[0x0][0x65c] ;  /* 0x00019700ff047b82 */ /* 0x000f220000000800 */
[----:B--23--:R-:W-:Y:S01]  /*4000*/  SHF.R.U64 R0, R2, R21, R3 ;  /* 0x0000001502007219 */ /* 0x00cfe20000001203 */
[----:B-1----:R-:W-:Y:S01]  /*4010*/  VIADD R3, R14, 0xffffffff ;  /* 0xffffffff0e037836 */ /* 0x002fe20000000000 */
[----:B------:R-:W-:Y:S01]  /*4020*/  LOP3.LUT R19, R8, R19, RZ, 0xc0, !PT ;  /* 0x0000001308137212 */ /* 0x000fe200078ec0ff */
[----:B------:R-:W-:Y:S02]  /*4030*/  IMAD.MOV R12, RZ, RZ, -R12 ;  /* 0x000000ffff0c7224 */ /* 0x000fe400078e0a0c */
[----:B------:R-:W-:Y:S01]  /*4040*/  IMAD.MOV R2, RZ, RZ, -R0 ;  /* 0x000000ffff027224 */ /* 0x000fe200078e0a00 */
[----:B------:R-:W-:Y:S01]  /*4050*/  LOP3.LUT R3, R10, R3, RZ, 0xc0, !PT ;  /* 0x000000030a037212 */ /* 0x000fe200078ec0ff */
[----:B------:R-:W-:Y:S02]  /*4060*/  IMAD R19, R24, R0, R19 ;  /* 0x0000000018137224 */ /* 0x000fe400078e0213 */
[----:B0-----:R-:W-:-:S04]  /*4070*/  IMAD R0, R2, R25, R13 ;  /* 0x0000001902007224 */ /* 0x001fc800078e020d */
[----:B------:R-:W-:Y:S01]  /*4080*/  IMAD R2, R0, R14, R3 ;  /* 0x0000000e00027224 */ /* 0x000fe200078e0203 */
[----:B----4-:R-:W-:Y:S01]  /*4090*/  ISETP.NE.AND P0, PT, R4, 0x1, PT ;  /* 0x000000010400780c */ /* 0x010fe20003f05270 */
[----:B------:R-:W-:-:S05]  /*40a0*/  IMAD.MOV.U32 R4, RZ, RZ, 0x1 ;  /* 0x00000001ff047424 */ /* 0x000fca00078e00ff */
[----:B------:R-:W-:-:S07]  /*40b0*/  PRMT R0, R4, 0x7610, R0 ;  /* 0x0000761004007816 */ /* 0x000fce0000000000 */
[----:B------:R-:W-:-:S04]  /*40c0*/  @P0 IMAD R22, R15, R12, R20 ;  /* 0x0000000c0f160224 */ /* 0x000fc800078e0214 */
[----:B------:R-:W-:-:S05]  /*40d0*/  IMAD R19, R19, R28, R22 ;  /* 0x0000001c13137224 */ /* 0x000fca00078e0216 */
[----:B------:R-:W-:Y:S02]  /*40e0*/  SEL R22, R2, R19, !P0 ;  /* 0x0000001302167207 */ /* 0x000fe40004000000 */
[----:B------:R-:W-:Y:S01]  /*40f0*/  SEL R19, R19, R2, !P0 ;  /* 0x0000000213137207 */ /* 0x000fe20004000000 */
[----:B------:R-:W-:-:S07]  /*4100*/  IMAD.MOV.U32 R2, RZ, RZ, R11 ;  /* 0x000000ffff027224 */ /* 0x000fce00078e000b */
.L_x_99:
[----:B------:R-:W-:Y:S02]  /*4110*/  LOP3.LUT P0, RZ, R0, 0xff, RZ, 0xc0, !PT ;  /* 0x000000ff00ff7812 */ /* 0x000fe4000780c0ff */
[----:B------:R-:W-:-:S11]  /*4120*/  LOP3.LUT R67, R67, 0x1, RZ, 0x3c, !PT ;  /* 0x0000000143437812 */ /* 0x000fd600078e3cff */
[----:B------:R-:W-:Y:S05]  /*4130*/  @P0 BRA `(.L_x_102) ;  /* 0xffffffd000d00947 */ /* 0x000fea000383ffff */
[----:B------:R-:W-:Y:S05]  /*4140*/  EXIT ;  /* 0x000000000000794d */ /* 0x000fea0003800000 */
.L_x_13:
[----:B------:R-:W-:-:S08]  /*4150*/  ISETP.NE.AND P0, PT, R0, RZ, PT ;  /* 0x000000ff0000720c */ /* 0x000fd00003f05270 */
[----:B0-----:R-:W0:-:S00]  /*4160*/  USETMAXREG.DEALLOC.CTAPOOL 0x28 ;  /* 0x00000028000079c8 */ /* 0x001e0000080e0500 */
[----:B------:R-:W-:Y:S05]  /*4170*/  @P0 EXIT ;  /* 0x000000000000094d */ /* 0x000fea0003800000 */
[----:B0-----:R-:W-:Y:S01]  /*4180*/  LOP3.LUT P0, RZ, R8, 0xff, RZ, 0xc0, !PT ;  /* 0x000000ff08ff7812 */ /* 0x001fe2000780c0ff */
[----:B------:R-:W-:Y:S02]  /*4190*/  IMAD.MOV.U32 R0, RZ, RZ, 0x1 ;  /* 0x00000001ff007424 */ /* 0x000fe400078e00ff */
[----:B------:R-:W-:-:S10]  /*41a0*/  IMAD.MOV.U32 R7, RZ, RZ, RZ ;  /* 0x000000ffff077224 */ /* 0x000fd400078e00ff */
[----:B------:R-:W-:Y:S05]  /*41b0*/  @!P0 BRA `(.L_x_103) ;  /* 0x0000000c00148947 */ /* 0x000fea0003800000 */
[----:B------:R-:W-:Y:S01]  /*41c0*/  LOP3.LUT P0, RZ, R4, 0x1f, RZ, 0xc0, !PT ;  /* 0x0000001f04ff7812 */ /* 0x000fe2000780c0ff */
[----:B------:R-:W-:Y:S01]  /*41d0*/  ULDC UR5, c[0x0][0x658] ;  /* 0x0001960000057ab9 */ /* 0x000fe20000000800 */
[----:B------:R-:W-:Y:S01]  /*41e0*/  UMOV UR6, 0xffffffff ;  /* 0xffffffff00067882 */ /* 0x000fe20000000000 */
[----:B------:R-:W-:Y:S01]  /*41f0*/  BSSY B0, `(.L_x_103) ;  /* 0x00000c1000007945 */ /* 0x000fe20003800000 */
[----:B------:R-:W-:Y:S01]  /*4200*/  USHF.L.U32 UR6, UR6, UR5, URZ ;  /* 0x0000000506067299 */ /* 0x000fe2000800063f */
[C---:B------:R-:W-:Y:S01]  /*4210*/  ISETP.NE.AND P2, PT, R3.reuse, RZ, PT ;  /* 0x000000ff0300720c */ /* 0x040fe20003f45270 */
[----:B------:R-:W-:Y:S01]  /*4220*/  IMAD.MOV.U32 R8, RZ, RZ, 0x1 ;  /* 0x00000001ff087424 */ /* 0x000fe200078e00ff */
[----:B------:R-:W-:Y:S01]  /*4230*/  ISETP.NE.OR P0, PT, R3, RZ, !P0 ;  /* 0x000000ff0300720c */ /* 0x000fe20004705670 */
[----:B------:R-:W-:Y:S01]  /*4240*/  IMAD.MOV.U32 R0, RZ, RZ, 0x1 ;  /* 0x00000001ff007424 */ /* 0x000fe200078e00ff */
[----:B------:R-:W-:Y:S01]  /*4250*/  LOP3.LUT R6, R16, 0x2, RZ, 0xfc, !PT ;  /* 0x0000000210067812 */ /* 0x000fe200078efcff */
[----:B------:R-:W-:Y:S01]  /*4260*/  IMAD.MOV.U32 R7, RZ, RZ, RZ ;  /* 0x000000ffff077224 */ /* 0x000fe200078e00ff */
[----:B------:R-:W-:Y:S01]  /*4270*/  ULDC UR4, c[0x0][0x600] ;  /* 0x0001800000047ab9 */ /* 0x000fe20000000800 */
[----:B------:R-:W-:Y:S01]  /*4280*/  UMOV UR7, 0x1 ;  /* 0x0000000100077882 */ /* 0x000fe20000000000 */
[----:B------:R-:W-:-:S02]  /*4290*/  UIADD3 UR19, UR40, 0x1, URZ ;  /* 0x0000000128137890 */ /* 0x000fc4000fffe03f */
[----:B------:R-:W-:Y:S02]  /*42a0*/  UIADD3 UR15, UR4, -0x1, URZ ;  /* 0xffffffff040f7890 */ /* 0x000fe4000fffe03f */
[----:B------:R-:W-:Y:S02]  /*42b0*/  USHF.L.U32 UR17, UR7, UR5, URZ ;  /* 0x0000000507117299 */ /* 0x000fe4000800063f */
[----:B------:R-:W-:Y:S01]  /*42c0*/  ULOP3.LUT UR16, URZ, UR6, URZ, 0x33, !UPT ;  /* 0x000000063f107292 */ /* 0x000fe2000f8e333f */
[----:B------:R-:W-:-:S11]  /*42d0*/  ULDC.64 UR20, c[0x0][0x198] ;  /* 0x0000660000147ab9 */ /* 0x000fd60000000a00 */
.L_x_115:
[----:B------:R-:W-:-:S03]  /*42e0*/  UMOV UR4, 0xffffffff ;  /* 0xffffffff00047882 */ /* 0x000fc60000000000 */
[----:B------:R-:W-:Y:S05]  /*42f0*/  BRA.DIV UR4, `(.L_x_104) ;  /* 0x0000000e04b47947 */ /* 0x000fea000b800000 */
[----:B------:R-:W-:-:S13]  /*4300*/  ELECT P6, URZ, PT ;  /* 0x00000000003f782f */ /* 0x000fda00038c0000 */
.L_x_127:
[----:B------:R-:W0:Y:S01]  /*4310*/  LDC R3, c[0x0][0x28c] ;  /* 0x0000a300ff037b82 */ /* 0x000e220000000800 */
[----:B------:R-:W-:Y:S01]  /*4320*/  BSSY B1, `(.L_x_105) ;  /* 0x0000035000017945 */ /* 0x000fe20003800000 */
[----:B0-----:R-:W-:-:S13]  /*4330*/  ISETP.LT.OR P6, PT, R3, 0x1, !P6 ;  /* 0x000000010300780c */ /* 0x001fda00077c1670 */
[----:B------:R-:W-:Y:S05]  /*4340*/  @P6 BRA `(.L_x_106) ;  /* 0x0000000000c86947 */ /* 0x000fea0003800000 */
[----:B------:R-:W-:Y:S02]  /*4350*/  IMAD.SHL.U32 R22, R22, 0x40, RZ ;  /* 0x0000004016167824 */ /* 0x000fe400078e00ff */
[----:B------:R-:W-:Y:S02]  /*4360*/  IMAD.SHL.U32 R19, R19, 0x40, RZ ;  /* 0x0000004013137824 */ /* 0x000fe400078e00ff */
[----:B------:R-:W-:Y:S02]  /*4370*/  IMAD.MOV.U32 R12, RZ, RZ, RZ ;  /* 0x000000ffff0c7224 */ /* 0x000fe400078e00ff */
[----:B------:R-:W-:Y:S02]  /*4380*/  IMAD.U32 R13, RZ, RZ, UR19 ;  /* 0x00000013ff0d7e24 */ /* 0x000fe4000f8e00ff */
[----:B------:R-:W-:Y:S02]  /*4390*/  IMAD.MOV.U32 R3, RZ, RZ, R0 ;  /* 0x000000ffff037224 */ /* 0x000fe400078e0000 */
[----:B------:R-:W-:-:S07]  /*43a0*/  IMAD.MOV.U32 R4, RZ, RZ, R7 ;  /* 0x000000ffff047224 */ /* 0x000fce00078e0007 */
.L_x_110:
[----:B------:R-:W0:Y:S01]  /*43b0*/  S2R R10, SR_CgaCtaId ;  /* 0x00000000000a7919 */ /* 0x000e220000008800 */
[----:B------:R-:W-:Y:S01]  /*43c0*/  MOV R5, 0x400 ;  /* 0x0000040000057802 */ /* 0x000fe20000000f00 */
[----:B------:R-:W1:Y:S03]  /*43d0*/  @!P2 LDC R9, c[0x0][0x500] ;  /* 0x00014000ff09ab82 */ /* 0x000e660000000800 */
[----:B0-----:R-:W-:Y:S02]  /*43e0*/  LEA R11, R10, R5, 0x18 ;  /* 0x000000050a0b7211 */ /* 0x001fe400078ec0ff */
[----:B------:R-:W-:-:S03]  /*43f0*/  SHF.L.U32 R5, R3, 0x1f, RZ ;  /* 0x0000001f03057819 */ /* 0x000fc600000006ff */
[----:B------:R-:W-:-:S04]  /*4400*/  IMAD R10, R4, 0x8, R11 ;  /* 0x00000008040a7824 */ /* 0x000fc800078e020b */
[----:B------:R-:W0:Y:S02]  /*4410*/  SYNCS.PHASECHK.TRANS64.TRYWAIT P1, [R10+URZ+0x18], R5 ;  /* 0x000018050a0075a7 */ /* 0x000e24000802017f */
[----:B01----:R-:W-:Y:S05]  /*4420*/  @!P1 BRA `(.L_x_107) ;  /* 0x0000000c00889947 */ /* 0x003fea0003800000 */
.L_x_128:
[----:B0-----:R-:W-:Y:S01]  /*4430*/  PRMT R5, R6, 0x9910, RZ ;  /* 0x0000991006057816 */ /* 0x001fe200000000ff */
[----:B------:R0:W-:Y:S03]  /*4440*/  @!P2 SYNCS.ARRIVE.TRANS64 RZ, [R10+URZ], R9 ;  /* 0x000000090affa9a7 */ /* 0x0001e6000800003f */
[----:B------:R-:W-:-:S13]  /*4450*/  ISETP.NE.AND P1, PT, R5, 0x2, PT ;  /* 0x000000020500780c */ /* 0x000fda0003f25270 */
[----:B0-----:R-:W-:Y:S05]  /*4460*/  @P1 BRA `(.L_x_108) ;  /* 0x0000000000041947 */ /* 0x001fea0003800000 */
[----:B------:R-:W-:Y:S01]  /*4470*/  BPT.TRAP 0x1 ;  /* 0x000000040000795c */ /* 0x000fe20000300000 */
.L_x_108:
[----:B------:R-:W-:Y:S05]  /*4480*/  @P0 BRA `(.L_x_109) ;  /* 0x0000000000040947 */ /* 0x000fea0003800000 */
[----:B------:R-:W-:Y:S01]  /*4490*/  BPT.TRAP 0x1 ;  /* 0x000000040000795c */ /* 0x000fe20000300000 */
.L_x_109:
[----:B------:R-:W-:Y:S01]  /*44a0*/  IMAD R11, R4, 0x1000, R11 ;  /* 0x00001000040b7824 */ /* 0x000fe200078e020b */
[----:B------:R-:W-:Y:S01]  /*44b0*/  R2UR UR9, R10 ;  /* 0x000000000a0972ca */ /* 0x000fe200000e0000 */
[----:B------:R-:W-:Y:S01]  /*44c0*/  VIADD R13, R13, 0xffffffff ;  /* 0xffffffff0d0d7836 */ /* 0x000fe20000000000 */
[----:B------:R-:W-:Y:S01]  /*44d0*/  UIADD3 UR4, UP0, UR20, 0xf0, URZ ;  /* 0x000000f014047890 */ /* 0x000fe2000ff1e03f */
[----:B------:R-:W-:Y:S01]  /*44e0*/  R2UR UR11, R19 ;  /* 0x00000000130b72ca */ /* 0x000fe200000e0000 */
[----:B------:R-:W-:Y:S01]  /*44f0*/  UIADD3 UR22, UP1, UR20, 0x1f0, URZ ;  /* 0x000001f014167890 */ /* 0x000fe2000ff3e03f */
[----:B------:R-:W-:Y:S01]  /*4500*/  R2UR UR8, R11 ;  /* 0x000000000b0872ca */ /* 0x000fe200000e0000 */
[----:B------:R-:W-:Y:S01]  /*4510*/  UIADD3.X UR5, URZ, UR21, URZ, UP0, !UPT ;  /* 0x000000153f057290 */ /* 0x000fe200087fe43f */
[----:B------:R-:W-:Y:S01]  /*4520*/  R2UR UR10, R12 ;  /* 0x000000000c0a72ca */ /* 0x000fe200000e0000 */
[----:B------:R-:W-:Y:S01]  /*4530*/  VIADD R4, R4, 0x1 ;  /* 0x0000000104047836 */ /* 0x000fe20000000000 */
[----:B------:R-:W-:Y:S01]  /*4540*/  R2UR UR12, R2 ;  /* 0x00000000020c72ca */ /* 0x000fe200000e0000 */
[----:B------:R-:W-:Y:S01]  /*4550*/  UIADD3.X UR23, URZ, UR21, URZ, UP1, !UPT ;  /* 0x000000153f177290 */ /* 0x000fe20008ffe43f */
[----:B------:R-:W-:Y:S01]  /*4560*/  R2UR UR18, R22 ;  /* 0x00000000161272ca */ /* 0x000fe200000e0000 */
[----:B------:R-:W-:Y:S01]  /*4570*/  UMOV UR6, 0x0 ;  /* 0x0000000000067882 */ /* 0x000fe20000000000 */
[----:B------:R-:W-:Y:S01]  /*4580*/  ISETP.GT.AND P3, PT, R13, 0x1, PT ;  /* 0x000000010d00780c */ /* 0x000fe20003f64270 */
[----:B------:R-:W-:Y:S01]  /*4590*/  UMOV UR7, 0x10000000 ;  /* 0x1000000000077882 */ /* 0x000fe20000000000 */
[----:B------:R-:W-:Y:S01]  /*45a0*/  ISETP.NE.AND P1, PT, R4, 0x3, PT ;  /* 0x000000030400780c */ /* 0x000fe20003f25270 */
[----:B------:R-:W-:-:S02]  /*45b0*/  VIADD R12, R12, 0x40 ;  /* 0x000000400c0c7836 */ /* 0x000fc40000000000 */
[----:B------:R-:W-:Y:S01]  /*45c0*/  UIADD3 UR13, UR8, 0x100, URZ ;  /* 0x00000100080d7890 */ /* 0x000fe2000fffe03f */
[----:B------:R-:W-:Y:S01]  /*45d0*/  SEL R10, RZ, 0x1, P1 ;  /* 0x00000001ff0a7807 */ /* 0x000fe20000800000 */
[----:B------:R-:W-:Y:S01]  /*45e0*/  UIADD3 UR14, UR8, 0x3100, URZ ;  /* 0x00003100080e7890 */ /* 0x000fe2000fffe03f */
[----:B------:R-:W-:Y:S02]  /*45f0*/  SEL R4, R4, RZ, P1 ;  /* 0x000000ff04047207 */ /* 0x000fe40000800000 */
[----:B------:R-:W-:Y:S02]  /*4600*/  LOP3.LUT R3, R3, R10, RZ, 0x3c, !PT ;  /* 0x0000000a03037212 */ /* 0x000fe400078e3cff */
[----:B------:R-:W-:Y:S02]  /*4610*/  UMOV UR8, UR13 ;  /* 0x0000000d00087c82 */ /* 0x000fe40008000000 */
[----:B------:R0:W-:Y:S02]  /*4620*/  UTMALDG.3D [UR8], [UR4], desc[UR6] ;  /* 0x00000608040075b4 */ /* 0x0001e40008011000 */
[----:B0-----:R-:W-:Y:S01]  /*4630*/  UMOV UR8, UR14 ;  /* 0x0000000e00087c82 */ /* 0x001fe20008000000 */
[----:B------:R-:W-:-:S02]  /*4640*/  UMOV UR11, UR18 ;  /* 0x00000012000b7c82 */ /* 0x000fc40008000000 */
[----:B------:R0:W-:Y:S02]  /*4650*/  UTMALDG.3D [UR8], [UR22], desc[UR6] ;  /* 0x00000608160075b4 */ /* 0x0001e40008011000 */
[----:B0-----:R-:W-:Y:S05]  /*4660*/  @P3 BRA `(.L_x_110) ;  /* 0xfffffffc00503947 */ /* 0x001fea000383ffff */
.L_x_106:
[----:B------:R-:W-:Y:S05]  /*4670*/  BSYNC B1 ;  /* 0x0000000000017941 */ /* 0x000fea0003800000 */
.L_x_105:
[----:B------:R-:W2:Y:S01]  /*4680*/  LDL.64 R10, [R1] ;  /* 0x00000000010a7983 */ /* 0x000ea20000100a00 */
[----:B------:R-:W-:Y:S01]  /*4690*/  LOP3.LUT P4, RZ, R8, 0xff, RZ, 0xc0, !PT ;  /* 0x000000ff08ff7812 */ /* 0x000fe2000788c0ff */
[----:B------:R-:W-:Y:S01]  /*46a0*/  VIADD R4, R7, UR40 ;  /* 0x0000002807047c36 */ /* 0x000fe20008000000 */
[----:B------:R-:W-:Y:S01]  /*46b0*/  ULDC.64 UR4, c[0x0][0x650] ;  /* 0x0001940000047ab9 */ /* 0x000fe20000000a00 */
[----:B------:R-:W-:Y:S01]  /*46c0*/  IMAD.U32 R7, RZ, RZ, UR40 ;  /* 0x00000028ff077e24 */ /* 0x000fe2000f8e00ff */
[----:B------:R-:W-:Y:S01]  /*46d0*/  UISETP.GE.U32.AND UP0, UPT, UR40, 0x3, UPT ;  /* 0x000000032800788c */ /* 0x000fe2000bf06070 */
[----:B------:R-:W-:Y:S01]  /*46e0*/  BSSY B1, `(.L_x_111) ;  /* 0x000006f000017945 */ /* 0x000fe20003800000 */
[----:B------:R-:W-:Y:S01]  /*46f0*/  ISETP.GT.U32.AND P1, PT, R4, 0x2, PT ;  /* 0x000000020400780c */ /* 0x000fe20003f24070 */
[----:B------:R-:W-:Y:S01]  /*4700*/  IMAD.MOV.U32 R19, RZ, RZ, -0x1 ;  /* 0xffffffffff137424 */ /* 0x000fe200078e00ff */
[----:B------:R-:W-:Y:S01]  /*4710*/  PRMT R8, RZ, 0x7610, R8 ;  /* 0x00007610ff087816 */ /* 0x000fe20000000008 */
[----:B------:R-:W-:Y:S01]  /*4720*/  IMAD.MOV.U32 R22, RZ, RZ, -0x1 ;  /* 0xffffffffff167424 */ /* 0x000fe200078e00ff */
[----:B------:R-:W-:-:S02]  /*4730*/  ISETP.LT.U32.AND P1, PT, R7, 0x3, P1 ;  /* 0x000000030700780c */ /* 0x000fc40000f21070 */
[----:B------:R-:W-:Y:S01]  /*4740*/  PLOP3.LUT P3, PT, PT, PT, UP0, 0x80, 0x0 ;  /* 0x000000000000781c */ /* 0x000fe20003f6f008 */
[----:B------:R-:W0:Y:S01]  /*4750*/  @P4 S2R R3, SR_CgaCtaId ;  /* 0x0000000000034919 */ /* 0x000e220000008800 */
[----:B------:R-:W-:-:S04]  /*4760*/  @P4 MOV R2, 0x400 ;  /* 0x0000040000024802 */ /* 0x000fc80000000f00 */
[----:B0-----:R-:W-:Y:S01]  /*4770*/  @P4 LEA R5, R3, R2, 0x18 ;  /* 0x0000000203054211 */ /* 0x001fe200078ec0ff */
[----:B------:R-:W-:-:S03]  /*4780*/  IMAD.WIDE.U32 R2, R4, -0x55555555, RZ ;  /* 0xaaaaaaab04027825 */ /* 0x000fc600078e00ff */
[----:B------:R0:W-:Y:S01]  /*4790*/  @P4 SYNCS.ARRIVE.TRANS64.A1T0 RZ, [R5+URZ+0x68], RZ ;  /* 0x000068ff05ff49a7 */ /* 0x0001e2000810003f */
[----:B------:R-:W-:Y:S01]  /*47a0*/  IMAD.MOV.U32 R2, RZ, RZ, -0x1 ;  /* 0xffffffffff027424 */ /* 0x000fe200078e00ff */
[----:B0-----:R-:W-:Y:S02]  /*47b0*/  SHF.R.U32.HI R5, RZ, 0x1, R3 ;  /* 0x00000001ff057819 */ /* 0x001fe40000011603 */
[----:B------:R-:W-:-:S03]  /*47c0*/  SEL R3, RZ, 0x1, !P1 ;  /* 0x00000001ff037807 */ /* 0x000fc60004800000 */
[----:B------:R-:W-:Y:S01]  /*47d0*/  IMAD R7, R5, -0x3, R4 ;  /* 0xfffffffd05077824 */ /* 0x000fe200078e0204 */
[----:B------:R-:W-:Y:S02]  /*47e0*/  LOP3.LUT R0, R0, R3, RZ, 0x3c, !PT ;  /* 0x0000000300007212 */ /* 0x000fe400078e3cff */
[----:B------:R-:W-:Y:S02]  /*47f0*/  PRMT R3, RZ, 0x7610, R3 ;  /* 0x00007610ff037816 */ /* 0x000fe40000000003 */
[----:B------:R-:W-:Y:S02]  /*4800*/  @P3 LOP3.LUT R0, R0, 0x1, R5, 0x78, !PT ;  /* 0x0000000100003812 */ /* 0x000fe400078e7805 */
[----:B--2---:R-:W-:-:S04]  /*4810*/  IADD3 R18, P4, R18, R10, RZ ;  /* 0x0000000a12127210 */ /* 0x004fc80007f9e0ff */
[----:B------:R-:W-:Y:S01]  /*4820*/  ISETP.GE.U32.AND P1, PT, R18, UR4, PT ;  /* 0x0000000412007c0c */ /* 0x000fe2000bf26070 */
[----:B------:R-:W-:-:S05]  /*4830*/  IMAD.X R17, R17, 0x1, R23, P4 ;  /* 0x0000000111117824 */ /* 0x000fca00020e0617 */
[----:B------:R-:W-:-:S13]  /*4840*/  ISETP.GE.U32.AND.EX P1, PT, R17, UR5, PT, P1 ;  /* 0x0000000511007c0c */ /* 0x000fda000bf26110 */
[----:B------:R-:W-:Y:S05]  /*4850*/  @P1 BRA `(.L_x_112) ;  /* 0x00000004005c1947 */ /* 0x000fea0003800000 */
[----:B------:R-:W0:Y:S01]  /*4860*/  S2R R11, SR_CTAID.X ;  /* 0x00000000000b7919 */ /* 0x000e220000002500 */
[----:B------:R-:W-:Y:S01]  /*4870*/  ULDC.64 UR4, c[0x0][0x628] ;  /* 0x00018a0000047ab9 */ /* 0x000fe20000000a00 */
[----:B------:R-:W1:Y:S01]  /*4880*/  LDC R12, c[0x0][0x144] ;  /* 0x00005100ff0c7b82 */ /* 0x000e620000000800 */
[----:B------:R-:W-:Y:S01]  /*4890*/  ISETP.NE.U32.AND P1, PT, RZ, UR4, PT ;  /* 0x00000004ff007c0c */ /* 0x000fe2000bf25070 */
[----:B------:R-:W2:Y:S01]  /*48a0*/  S2R R9, SR_CTAID.Y ;  /* 0x0000000000097919 */ /* 0x000ea20000002600 */
[----:B------:R-:W-:Y:S01]  /*48b0*/  ULDC UR6, c[0x0][0x150] ;  /* 0x0000540000067ab9 */ /* 0x000fe20000000800 */
[----:B------:R-:W-:Y:S01]  /*48c0*/  ULDC UR7, c[0x0][0x630] ;  /* 0x00018c0000077ab9 */ /* 0x000fe20000000800 */
[----:B------:R-:W-:Y:S01]  /*48d0*/  ISETP.NE.AND.EX P1, PT, RZ, UR5, PT, P1 ;  /* 0x00000005ff007c0c */ /* 0x000fe2000bf25310 */
[----:B------:R-:W-:Y:S01]  /*48e0*/  IMAD.MOV.U32 R2, RZ, RZ, R18 ;  /* 0x000000ffff027224 */ /* 0x000fe200078e0012 */
[----:B0-----:R-:W-:-:S05]  /*48f0*/  I2FP.F32.U32 R3, R11 ;  /* 0x0000000b00037245 */ /* 0x001fca0000201000 */
[----:B------:R-:W-:Y:S01]  /*4900*/  FMUL R14, R3, UR6 ;  /* 0x00000006030e7c20 */ /* 0x000fe20008400000 */
[----:B------:R-:W-:-:S05]  /*4910*/  IMAD.MOV.U32 R3, RZ, RZ, R17 ;  /* 0x000000ffff037224 */ /* 0x000fca00078e0011 */
[----:B--2---:R-:W-:Y:S05]  /*4920*/  @!P1 BRA `(.L_x_113) ;  /* 0x0000000000289947 */ /* 0x004fea0003800000 */
[----:B------:R-:W-:Y:S02]  /*4930*/  ULDC UR6, c[0x0][0x634] ;  /* 0x00018d0000067ab9 */ /* 0x000fe40000000800 */
[----:B------:R-:W-:-:S05]  /*4940*/  IADD3 R3, P1, R18, UR6, RZ ;  /* 0x0000000612037c10 */ /* 0x000fca000ff3e0ff */
[----:B------:R-:W-:-:S04]  /*4950*/  IMAD.X R13, RZ, RZ, R17, P1 ;  /* 0x000000ffff0d7224 */ /* 0x000fc800008e0611 */
[----:B------:R-:W-:-:S04]  /*4960*/  IMAD.WIDE.U32 R4, R13, UR4, RZ ;  /* 0x000000040d047c25 */ /* 0x000fc8000f8e00ff */
[----:B------:R-:W-:-:S04]  /*4970*/  IMAD.WIDE.U32 R4, P1, R3, UR5, R4 ;  /* 0x0000000503047c25 */ /* 0x000fc8000f820004 */
[----:B------:R-:W-:-:S04]  /*4980*/  IMAD.WIDE.U32 R2, R3, UR4, RZ ;  /* 0x0000000403027c25 */ /* 0x000fc8000f8e00ff */
[----:B------:R-:W-:Y:S01]  /*4990*/  IMAD.MOV.U32 R2, RZ, RZ, R5 ;  /* 0x000000ffff027224 */ /* 0x000fe200078e0005 */
[----:B------:R-:W-:Y:S01]  /*49a0*/  IADD3 RZ, P3, R3, R4, RZ ;  /* 0x0000000403ff7210 */ /* 0x000fe20007f7e0ff */
[----:B------:R-:W-:-:S04]  /*49b0*/  IMAD.X R3, RZ, RZ, RZ, P1 ;  /* 0x000000ffff037224 */ /* 0x000fc800008e06ff */
[----:B------:R-:W-:-:S08]  /*49c0*/  IMAD.WIDE.U32.X R2, R13, UR5, R2, P3 ;  /* 0x000000050d027c25 */ /* 0x000fd000098e0402 */
.L_x_113:
[--C-:B------:R-:W-:Y:S01]  /*49d0*/  SHF.R.U64 R10, R2, UR7, R3.reuse ;  /* 0x00000007020a7c19 */ /* 0x100fe20008001203 */
[----:B------:R-:W0:Y:S01]  /*49e0*/  F2I.U32.TRUNC.NTZ R14, R14 ;  /* 0x0000000e000e7305 */ /* 0x000e22000020f000 */
[----:B------:R-:W-:Y:S01]  /*49f0*/  SHF.R.U32.HI R2, RZ, UR7, R3 ;  /* 0x00000007ff027c19 */ /* 0x000fe20008011603 */
[----:B------:R-:W-:Y:S01]  /*4a00*/  ULDC.64 UR4, c[0x0][0x620] ;  /* 0x0001880000047ab9 */ /* 0x000fe20000000a00 */
[----:B------:R-:W-:Y:S01]  /*4a10*/  IADD3 R5, P1, RZ, -R10, RZ ;  /* 0x8000000aff057210 */ /* 0x000fe20007f3e0ff */
[----:B------:R-:W-:Y:S01]  /*4a20*/  IMAD.MOV.U32 R3, RZ, RZ, R17 ;  /* 0x000000ffff037224 */ /* 0x000fe200078e0011 */
[----:B------:R-:W-:-:S03]  /*4a30*/  ULDC.64 UR6, c[0x0][0x640] ;  /* 0x0001900000067ab9 */ /* 0x000fc60000000a00 */
[----:B------:R-:W-:Y:S01]  /*4a40*/  IMAD.X R2, RZ, RZ, ~R2, P1 ;  /* 0x000000ffff027224 */ /* 0x000fe200008e0e02 */
[----:B------:R-:W-:-:S03]  /*4a50*/  ISETP.NE.U32.AND P1, PT, RZ, UR6, PT ;  /* 0x00000006ff007c0c */ /* 0x000fc6000bf25070 */
[----:B------:R-:W-:Y:S01]  /*4a60*/  IMAD R4, R2, UR4, RZ ;  /* 0x0000000402047c24 */ /* 0x000fe2000f8e02ff */
[----:B------:R-:W-:Y:S01]  /*4a70*/  ISETP.NE.AND.EX P1, PT, RZ, UR7, PT, P1 ;  /* 0x00000007ff007c0c */ /* 0x000fe2000bf25310 */
[----:B------:R-:W-:-:S04]  /*4a80*/  IMAD.MOV.U32 R2, RZ, RZ, R18 ;  /* 0x000000ffff027224 */ /* 0x000fc800078e0012 */
[----:B------:R-:W-:Y:S01]  /*4a90*/  IMAD.WIDE.U32 R2, R5, UR4, R2 ;  /* 0x0000000405027c25 */ /* 0x000fe2000f8e0002 */
[----:B------:R-:W-:-:S03]  /*4aa0*/  ULDC UR4, c[0x0][0x618] ;  /* 0x0001860000047ab9 */ /* 0x000fc60000000800 */
[----:B------:R-:W-:Y:S01]  /*4ab0*/  IMAD R5, R5, UR5, R4 ;  /* 0x0000000505057c24 */ /* 0x000fe2000f8e0204 */
[----:B------:R-:W-:Y:S01]  /*4ac0*/  ULDC UR5, c[0x0][0x154] ;  /* 0x0000550000057ab9 */ /* 0x000fe20000000800 */
[----:B0-----:R-:W-:Y:S02]  /*4ad0*/  IMAD.MOV R4, RZ, RZ, -R14 ;  /* 0x000000ffff047224 */ /* 0x001fe400078e0a0e */
[----:B------:R-:W0:Y:S01]  /*4ae0*/  LDC R14, c[0x0][0x148] ;  /* 0x00005200ff0e7b82 */ /* 0x000e220000000800 */
[----:B------:R-:W-:Y:S02]  /*4af0*/  IMAD.IADD R3, R3, 0x1, R5 ;  /* 0x0000000103037824 */ /* 0x000fe400078e0205 */
[----:B-1----:R-:W-:Y:S01]  /*4b00*/  IMAD R11, R12, R4, R11 ;  /* 0x000000040c0b7224 */ /* 0x002fe200078e020b */
[----:B------:R-:W-:Y:S02]  /*4b10*/  I2FP.F32.U32 R4, R9 ;  /* 0x0000000900047245 */ /* 0x000fe40000201000 */
[----:B------:R-:W-:-:S02]  /*4b20*/  SHF.R.U64 R12, R2, UR4, R3 ;  /* 0x00000004020c7c19 */ /* 0x000fc40008001203 */
[----:B------:R-:W-:Y:S01]  /*4b30*/  SHF.R.U32.HI R3, RZ, UR4, R3 ;  /* 0x00000004ff037c19 */ /* 0x000fe20008011603 */
[----:B------:R-:W-:Y:S01]  /*4b40*/  FMUL R4, R4, UR5 ;  /* 0x0000000504047c20 */ /* 0x000fe20008400000 */
[----:B------:R-:W-:Y:S02]  /*4b50*/  ULDC UR4, c[0x0][0x608] ;  /* 0x0001820000047ab9 */ /* 0x000fe40000000800 */
[--C-:B------:R-:W-:Y:S01]  /*4b60*/  SHF.R.U64 R15, R12, UR4, R3.reuse ;  /* 0x000000040c0f7c19 */ /* 0x100fe20008001203 */
[----:B------:R1:W2:Y:S01]  /*4b70*/  F2I.U32.TRUNC.NTZ R20, R4 ;  /* 0x0000000400147305 */ /* 0x0002a2000020f000 */
[----:B------:R-:W-:Y:S01]  /*4b80*/  SHF.R.U32.HI R2, RZ, UR4, R3 ;  /* 0x00000004ff027c19 */ /* 0x000fe20008011603 */
[----:B------:R-:W-:-:S03]  /*4b90*/  ULDC UR4, c[0x0][0x658] ;  /* 0x0001960000047ab9 */ /* 0x000fc60000000800 */
[--C-:B------:R-:W-:Y:S02]  /*4ba0*/  SHF.R.U64 R13, R15, UR4, R2.reuse ;  /* 0x000000040f0d7c19 */ /* 0x100fe40008001202 */
[----:B------:R-:W-:-:S03]  /*4bb0*/  SHF.R.U32.HI R19, RZ, UR4, R2 ;  /* 0x00000004ff137c19 */ /* 0x000fc60008011602 */
[----:B------:R-:W-:Y:S02]  /*4bc0*/  IMAD.MOV.U32 R2, RZ, RZ, R13 ;  /* 0x000000ffff027224 */ /* 0x000fe400078e000d */
[----:B------:R-:W-:Y:S01]  /*4bd0*/  IMAD.MOV.U32 R3, RZ, RZ, R19 ;  /* 0x000000ffff037224 */ /* 0x000fe200078e0013 */
[----:B-1----:R-:W-:Y:S06]  /*4be0*/  @!P1 BRA `(.L_x_114) ;  /* 0x0000000000289947 */ /* 0x002fec0003800000 */
        /* <DEDUP_REMOVED lines=10> */
.L_x_114:
[----:B------:R-:W1:Y:S01]  /*4c90*/  LDC R4, c[0x0][0x65c] ;  /* 0x00019700ff047b82 */ /* 0x000e620000000800 */
[----:B------:R-:W-:Y:S01]  /*4ca0*/  ULDC UR4, c[0x0][0x648] ;  /* 0x0001920000047ab9 */ /* 0x000fe20000000800 */
[----:B------:R-:W-:Y:S01]  /*4cb0*/  LOP3.LUT R15, R15, UR16, RZ, 0xc0, !PT ;  /* 0x000000100f0f7c12 */ /* 0x000fe2000f8ec0ff */
[----:B--2---:R-:W-:Y:S01]  /*4cc0*/  IMAD.MOV R20, RZ, RZ, -R20 ;  /* 0x000000ffff147224 */ /* 0x004fe200078e0a14 */
[----:B------:R-:W-:Y:S01]  /*4cd0*/  SHF.R.U64 R2, R2, UR4, R3 ;  /* 0x0000000402027c19 */ /* 0x000fe20008001203 */
[----:B------:R-:W-:Y:S01]  /*4ce0*/  ULDC UR4, c[0x0][0x638] ;  /* 0x00018e0000047ab9 */ /* 0x000fe20000000800 */
[----:B------:R-:W-:Y:S01]  /*4cf0*/  LOP3.LUT R12, R12, UR15, RZ, 0xc0, !PT ;  /* 0x0000000f0c0c7c12 */ /* 0x000fe2000f8ec0ff */
[----:B------:R-:W-:Y:S01]  /*4d00*/  ULDC UR5, c[0x0][0x610] ;  /* 0x0001840000057ab9 */ /* 0x000fe20000000800 */
[----:B------:R-:W-:Y:S01]  /*4d10*/  IMAD.MOV.U32 R3, RZ, RZ, 0x1 ;  /* 0x00000001ff037424 */ /* 0x000fe200078e00ff */
[----:B-1----:R-:W-:Y:S01]  /*4d20*/  ISETP.NE.AND P1, PT, R4, 0x1, PT ;  /* 0x000000010400780c */ /* 0x002fe20003f25270 */
[----:B------:R-:W-:-:S02]  /*4d30*/  IMAD.MOV R4, RZ, RZ, -R2 ;  /* 0x000000ffff047224 */ /* 0x000fc400078e0a02 */
[----:B------:R-:W-:Y:S02]  /*4d40*/  IMAD R2, R2, UR17, R15 ;  /* 0x0000001102027c24 */ /* 0x000fe4000f8e020f */
[----:B------:R-:W-:Y:S01]  /*4d50*/  IMAD R13, R4, UR4, R13 ;  /* 0x00000004040d7c24 */ /* 0x000fe2000f8e020d */
[----:B------:R-:W-:-:S07]  /*4d60*/  ULDC UR4, c[0x0][0x600] ;  /* 0x0001800000047ab9 */ /* 0x000fce0000000800 */
[----:B0-----:R-:W-:-:S04]  /*4d70*/  @P1 IMAD R11, R14, R20, R9 ;  /* 0x000000140e0b1224 */ /* 0x001fc800078e0209 */
[----:B------:R-:W-:Y:S02]  /*4d80*/  IMAD R11, R2, UR5, R11 ;  /* 0x00000005020b7c24 */ /* 0x000fe4000f8e020b */
[----:B------:R-:W-:-:S05]  /*4d90*/  IMAD R2, R13, UR4, R12 ;  /* 0x000000040d027c24 */ /* 0x000fca000f8e020c */
[----:B------:R-:W-:Y:S02]  /*4da0*/  SEL R22, R2, R11, !P1 ;  /* 0x0000000b02167207 */ /* 0x000fe40004800000 */
[----:B------:R-:W-:Y:S01]  /*4db0*/  SEL R19, R11, R2, !P1 ;  /* 0x000000020b137207 */ /* 0x000fe20004800000 */
[----:B------:R-:W-:-:S07]  /*4dc0*/  IMAD.MOV.U32 R2, RZ, RZ, R10 ;  /* 0x000000ffff027224 */ /* 0x000fce00078e000a */
.L_x_112:
[----:B------:R-:W-:Y:S05]  /*4dd0*/  BSYNC B1 ;  /* 0x0000000000017941 */ /* 0x000fea0003800000 */
.L_x_111:
[----:B------:R-:W-:-:S13]  /*4de0*/  LOP3.LUT P1, RZ, R3, 0xff, RZ, 0xc0, !PT ;  /* 0x000000ff03ff7812 */ /* 0x000fda000782c0ff */
[----:B------:R-:W-:Y:S05]  /*4df0*/  @P1 BRA `(.L_x_115) ;  /* 0xfffffff400381947 */ /* 0x000fea000383ffff */
[----:B------:R-:W-:Y:S05]  /*4e00*/  BSYNC B0 ;  /* 0x0000000000007941 */ /* 0x000fea0003800000 */
.L_x_103:
[----:B------:R-:W-:-:S03]  /*4e10*/  UMOV UR4, 0xffffffff ;  /* 0xffffffff00047882 */ /* 0x000fc60000000000 */
[----:B------:R-:W-:Y:S05]  /*4e20*/  BRA.DIV UR4, `(.L_x_116) ;  /* 0x00000006041c7947 */ /* 0x000fea000b800000 */
[----:B------:R-:W-:-:S13]  /*4e30*/  ELECT P6, URZ, PT ;  /* 0x00000000003f782f */ /* 0x000fda00038c0000 */
.L_x_131:
[----:B------:R-:W-:Y:S04]  /*4e40*/  BSSY B0, `(.L_x_117) ;  /* 0x0000022000007945 */ /* 0x000fe80003800000 */
[----:B------:R-:W-:Y:S05]  /*4e50*/  @!P6 BRA `(.L_x_118) ;  /* 0x000000000080e947 */ /* 0x000fea0003800000 */
[----:B------:R-:W-:-:S04]  /*4e60*/  LOP3.LUT R16, R16, 0x2, RZ, 0xfc, !PT ;  /* 0x0000000210107812 */ /* 0x000fc800078efcff */
[----:B------:R-:W-:-:S13]  /*4e70*/  ISETP.NE.AND P0, PT, R16, 0x3, PT ;  /* 0x000000031000780c */ /* 0x000fda0003f05270 */
[----:B------:R-:W-:Y:S05]  /*4e80*/  @!P0 BRA `(.L_x_119) ;  /* 0x0000000000048947 */ /* 0x000fea0003800000 */
[----:B------:R-:W-:Y:S01]  /*4e90*/  BPT.TRAP 0x1 ;  /* 0x000000040000795c */ /* 0x000fe20000300000 */
.L_x_119:
[----:B------:R-:W0:Y:S01]  /*4ea0*/  S2R R3, SR_CgaCtaId ;  /* 0x0000000000037919 */ /* 0x000e220000008800 */
[----:B------:R-:W-:Y:S02]  /*4eb0*/  MOV R2, 0x400 ;  /* 0x0000040000027802 */ /* 0x000fe40000000f00 */
[----:B------:R-:W-:Y:S02]  /*4ec0*/  SHF.L.U32 R4, R0, 0x1f, RZ ;  /* 0x0000001f00047819 */ /* 0x000fe400000006ff */
[----:B0-----:R-:W-:-:S05]  /*4ed0*/  LEA R2, R3, R2, 0x18 ;  /* 0x0000000203027211 */ /* 0x001fca00078ec0ff */
[----:B------:R-:W-:-:S04]  /*4ee0*/  VIADD R2, R2, 0x18 ;  /* 0x0000001802027836 */ /* 0x000fc80000000000 */
[C---:B------:R-:W-:Y:S02]  /*4ef0*/  IMAD R9, R7.reuse, 0x8, R2 ;  /* 0x0000000807097824 */ /* 0x040fe400078e0202 */
[----:B------:R-:W-:Y:S02]  /*4f00*/  VIADD R7, R7, 0x1 ;  /* 0x0000000107077836 */ /* 0x000fe40000000000 */
[----:B------:R-:W0:Y:S03]  /*4f10*/  SYNCS.PHASECHK.TRANS64.TRYWAIT P0, [R9+URZ], R4 ;  /* 0x00000004090075a7 */ /* 0x000e26000800017f */
[----:B------:R-:W-:-:S04]  /*4f20*/  ISETP.NE.AND P1, PT, R7, 0x3, PT ;  /* 0x000000030700780c */ /* 0x000fc80003f25270 */
[----:B------:R-:W-:Y:S02]  /*4f30*/  SEL R3, RZ, 0x1, P1 ;  /* 0x00000001ff037807 */ /* 0x000fe40000800000 */
[----:B------:R-:W-:Y:S02]  /*4f40*/  SEL R7, R7, RZ, P1 ;  /* 0x000000ff07077207 */ /* 0x000fe40000800000 */
[----:B------:R-:W-:-:S03]  /*4f50*/  LOP3.LUT R11, R0, R3, RZ, 0x3c, !PT ;  /* 0x00000003000b7212 */ /* 0x000fc600078e3cff */
[----:B------:R-:W-:Y:S01]  /*4f60*/  IMAD R6, R7, 0x8, R2 ;  /* 0x0000000807067824 */ /* 0x000fe200078e0202 */
[----:B------:R-:W-:Y:S01]  /*4f70*/  SHF.L.U32 R5, R11, 0x1f, RZ ;  /* 0x0000001f0b057819 */ /* 0x000fe200000006ff */
[----:B0-----:R-:W-:Y:S06]  /*4f80*/  @!P0 BRA `(.L_x_120) ;  /* 0x0000000000e48947 */ /* 0x001fec0003800000 */
.L_x_132:
[----:B------:R-:W1:Y:S01]  /*4f90*/  SYNCS.PHASECHK.TRANS64.TRYWAIT P0, [R6+URZ], R5 ;  /* 0x00000005060075a7 */ /* 0x000e62000800017f */
[----:B------:R-:W-:-:S05]  /*4fa0*/  VIADD R0, R7, 0x1 ;  /* 0x0000000107007836 */ /* 0x000fca0000000000 */
[----:B------:R-:W-:-:S04]  /*4fb0*/  ISETP.NE.AND P1, PT, R0, 0x3, PT ;  /* 0x000000030000780c */ /* 0x000fc80003f25270 */
[----:B0-----:R-:W-:Y:S02]  /*4fc0*/  SEL R4, RZ, 0x1, P1 ;  /* 0x00000001ff047807 */ /* 0x001fe40000800000 */
[----:B------:R-:W-:Y:S02]  /*4fd0*/  SEL R3, R0, RZ, P1 ;  /* 0x000000ff00037207 */ /* 0x000fe40000800000 */
[----:B------:R-:W-:Y:S01]  /*4fe0*/  LOP3.LUT R0, R11, R4, RZ, 0x3c, !PT ;  /* 0x000000040b007212 */ /* 0x000fe200078e3cff */
[----:B-1----:R-:W-:Y:S06]  /*4ff0*/  @!P0 BRA `(.L_x_121) ;  /* 0x0000000000dc8947 */ /* 0x002fec0003800000 */
.L_x_133:
[----:B------:R-:W-:Y:S01]  /*5000*/  IMAD R3, R3, 0x8, R2 ;  /* 0x0000000803037824 */ /* 0x000fe200078e0202 */
[----:B------:R-:W-:-:S07]  /*5010*/  SHF.L.U32 R0, R0, 0x1f, RZ ;  /* 0x0000001f00007819 */ /* 0x000fce00000006ff */
.L_x_122:
[----:B-1----:R1:W2:Y:S02]  /*5020*/  SYNCS.PHASECHK.TRANS64.TRYWAIT P0, [R3+URZ], R0 ;  /* 0x00000000030075a7 */ /* 0x0022a4000800017f */
[----:B--2---:R-:W-:Y:S05]  /*5030*/  @!P0 NANOSLEEP.SYNCS 0x989680 ;  /* 0x009896800000895d */ /* 0x004fea0003900000 */
[----:B------:R-:W2:Y:S02]  /*5040*/  @!P0 SYNCS.PHASECHK.TRANS64 P0, [R3+URZ], R0 ;  /* 0x00000000030085a7 */ /* 0x000ea4000800007f */
[----:B--2---:R-:W-:Y:S05]  /*5050*/  @!P0 BRA `(.L_x_122) ;  /* 0xfffffffc00f08947 */ /* 0x004fea000383ffff */
.L_x_118:
[----:B------:R-:W-:Y:S05]  /*5060*/  BSYNC B0 ;  /* 0x0000000000007941 */ /* 0x000fea0003800000 */
.L_x_117:
[----:B------:R-:W-:Y:S05]  /*5070*/  EXIT ;  /* 0x000000000000794d */ /* 0x000fea0003800000 */
.L_x_15:
[----:B-1----:R1:W2:Y:S02]  /*5080*/  SYNCS.PHASECHK.TRANS64.TRYWAIT P0, [R63+URZ], R0 ;  /* 0x000000003f0075a7 */ /* 0x0022a4000800017f */
[----:B--2---:R-:W-:Y:S05]  /*5090*/  @!P0 NANOSLEEP.SYNCS 0x989680 ;  /* 0x009896800000895d */ /* 0x004fea0003900000 */
[----:B------:R-:W2:Y:S02]  /*50a0*/  @!P0 SYNCS.PHASECHK.TRANS64 P0, [R63+URZ], R0 ;  /* 0x000000003f0085a7 */ /* 0x000ea4000800007f */
[----:B--2---:R-:W-:Y:S05]  /*50b0*/  @!P0 BRA `(.L_x_15) ;  /* 0xfffffffc00f08947 */ /* 0x004fea000383ffff */
[----:B------:R-:W-:Y:S05]  /*50c0*/  BRA `(.L_x_123) ;  /* 0xffffffc400007947 */ /* 0x000fea000383ffff */
.L_x_20:
[----:B--2---:R2:W3:Y:S02]  /*50d0*/  SYNCS.PHASECHK.TRANS64.TRYWAIT P1, [R3+URZ], R0 ;  /* 0x00000000030075a7 */ /* 0x0044e4000802017f */
[----:B---3--:R-:W-:Y:S05]  /*50e0*/  @!P1 NANOSLEEP.SYNCS 0x989680 ;  /* 0x009896800000995d */ /* 0x008fea0003900000 */
[----:B------:R-:W3:Y:S02]  /*50f0*/  @!P1 SYNCS.PHASECHK.TRANS64 P1, [R3+URZ], R0 ;  /* 0x00000000030095a7 */ /* 0x000ee4000802007f */
[----:B---3--:R-:W-:Y:S05]  /*5100*/  @!P1 BRA `(.L_x_20) ;  /* 0xfffffffc00f09947 */ /* 0x008fea000383ffff */
[----:B------:R-:W-:Y:S05]  /*5110*/  BRA `(.L_x_19) ;  /* 0xffffffc400687947 */ /* 0x000fea000383ffff */
.L_x_25:
[----:B--2---:R-:W-:-:S04]  /*5120*/  IMAD.U32 R4, RZ, RZ, UR4 ;  /* 0x00000004ff047e24 */ /* 0x004fc8000f8e00ff */
[----:B------:R2:W3:Y:S03]  /*5130*/  SYNCS.PHASECHK.TRANS64.TRYWAIT P1, [R4+URZ], R3 ;  /* 0x00000003040075a7 */ /* 0x0004e6000802017f */
[----:B---3--:R-:W-:Y:S05]  /*5140*/  @!P1 NANOSLEEP.SYNCS 0x989680 ;  /* 0x009896800000995d */ /* 0x008fea0003900000 */
[----:B------:R-:W3:Y:S02]  /*5150*/  @!P1 SYNCS.PHASECHK.TRANS64 P1, [R4+URZ], R3 ;  /* 0x00000003040095a7 */ /* 0x000ee4000802007f */
[----:B---3--:R-:W-:Y:S05]  /*5160*/  @!P1 BRA `(.L_x_25) ;  /* 0xfffffffc00ec9947 */ /* 0x008fea000383ffff */
[----:B------:R-:W-:Y:S05]  /*5170*/  BRA `(.L_x_24) ;  /* 0xffffffc400e07947 */ /* 0x000fea000383ffff */
.L_x_31:
[----:B---3--:R3:W4:Y:S02]  /*5180*/  SYNCS.PHASECHK.TRANS64.TRYWAIT P0, [R63+URZ+0x10], R0 ;  /* 0x000010003f0075a7 */ /* 0x008724000800017f */
[----:B----4-:R-:W-:Y:S05]  /*5190*/  @!P0 NANOSLEEP.SYNCS 0x989680 ;  /* 0x009896800000895d */ /* 0x010fea0003900000 */
[----:B------:R-:W4:Y:S02]  /*51a0*/  @!P0 SYNCS.PHASECHK.TRANS64 P0, [R63+URZ+0x10], R0 ;  /* 0x000010003f0085a7 */ /* 0x000f24000800007f */
[----:B----4-:R-:W-:Y:S05]  /*51b0*/  @!P0 BRA `(.L_x_31) ;  /* 0xfffffffc00f08947 */ /* 0x010fea000383ffff */
[----:B------:R-:W-:Y:S05]  /*51c0*/  BRA `(.L_x_124) ;  /* 0xffffffc800d87947 */ /* 0x000fea000383ffff */
.L_x_104:
[----:B------:R-:W-:Y:S01]  /*51d0*/  BSSY B1, `(.L_x_125) ;  /* 0x0000006000017945 */ /* 0x000fe20003800000 */
[----:B------:R-:W-:-:S07]  /*51e0*/  IMAD.MOV.U32 R15, RZ, RZ, -0x1 ;  /* 0xffffffffff0f7424 */ /* 0x000fce00078e00ff */
[----:B-----5:R-:W-:Y:S05]  /*51f0*/  WARPSYNC.COLLECTIVE R15, `(.L_x_126) ;  /* 0x000000000f0c7348 */ /* 0x020fea0003c00000 */
[----:B------:R-:W-:Y:S02]  /*5200*/  ELECT P6, UR62, PT ;  /* 0x00000000003e782f */ /* 0x000fe400038c0000 */
[----:B------:R-:W-:Y:S01]  /*5210*/  MOV R14, UR62 ;  /* 0x0000003e000e7c02 */ /* 0x000fe20008000f00 */
[----:B-----5:R-:W-:Y:S10]  /*5220*/  ENDCOLLECTIVE ;  /* 0x000000000000791b */ /* 0x020ff40003800000 */
.L_x_126:
[----:B------:R-:W-:Y:S05]  /*5230*/  BSYNC B1 ;  /* 0x0000000000017941 */ /* 0x000fea0003800000 */
.L_x_125:
[----:B------:R-:W-:Y:S05]  /*5240*/  BRA `(.L_x_127) ;  /* 0xfffffff000307947 */ /* 0x000fea000383ffff */
.L_x_107:
[----:B0-----:R0:W1:Y:S02]  /*5250*/  SYNCS.PHASECHK.TRANS64.TRYWAIT P1, [R10+URZ+0x18], R5 ;  /* 0x000018050a0075a7 */ /* 0x001064000802017f */
[----:B-1----:R-:W-:Y:S05]  /*5260*/  @!P1 NANOSLEEP.SYNCS 0x989680 ;  /* 0x009896800000995d */ /* 0x002fea0003900000 */
[----:B------:R-:W1:Y:S02]  /*5270*/  @!P1 SYNCS.PHASECHK.TRANS64 P1, [R10+URZ+0x18], R5 ;  /* 0x000018050a0095a7 */ /* 0x000e64000802007f */
[----:B-1----:R-:W-:Y:S05]  /*5280*/  @!P1 BRA `(.L_x_107) ;  /* 0xfffffffc00f09947 */ /* 0x002fea000383ffff */
[----:B------:R-:W-:Y:S05]  /*5290*/  BRA `(.L_x_128) ;  /* 0xfffffff000647947 */ /* 0x000fea000383ffff */
.L_x_116:
[----:B------:R-:W-:Y:S01]  /*52a0*/  BSSY B0, `(.L_x_129) ;  /* 0x0000006000007945 */ /* 0x000fe20003800000 */
[----:B------:R-:W-:-:S07]  /*52b0*/  IMAD.MOV.U32 R15, RZ, RZ, -0x1 ;  /* 0xffffffffff0f7424 */ /* 0x000fce00078e00ff */
[----:B-----5:R-:W-:Y:S05]  /*52c0*/  WARPSYNC.COLLECTIVE R15, `(.L_x_130) ;  /* 0x000000000f0c7348 */ /* 0x020fea0003c00000 */
[----:B------:R-:W-:Y:S02]  /*52d0*/  ELECT P6, UR62, PT ;  /* 0x00000000003e782f */ /* 0x000fe400038c0000 */
[----:B------:R-:W-:Y:S01]  /*52e0*/  MOV R14, UR62 ;  /* 0x0000003e000e7c02 */ /* 0x000fe20008000f00 */
[----:B-----5:R-:W-:Y:S10]  /*52f0*/  ENDCOLLECTIVE ;  /* 0x000000000000791b */ /* 0x020ff40003800000 */
.L_x_130:
[----:B------:R-:W-:Y:S05]  /*5300*/  BSYNC B0 ;  /* 0x0000000000007941 */ /* 0x000fea0003800000 */
.L_x_129:
[----:B------:R-:W-:Y:S05]  /*5310*/  BRA `(.L_x_131) ;  /* 0xfffffff800c87947 */ /* 0x000fea000383ffff */
.L_x_120:
[----:B0-----:R0:W1:Y:S02]  /*5320*/  SYNCS.PHASECHK.TRANS64.TRYWAIT P0, [R9+URZ], R4 ;  /* 0x00000004090075a7 */ /* 0x001064000800017f */
[----:B-1----:R-:W-:Y:S05]  /*5330*/  @!P0 NANOSLEEP.SYNCS 0x989680 ;  /* 0x009896800000895d */ /* 0x002fea0003900000 */
[----:B------:R-:W1:Y:S02]  /*5340*/  @!P0 SYNCS.PHASECHK.TRANS64 P0, [R9+URZ], R4 ;  /* 0x00000004090085a7 */ /* 0x000e64000800007f */
[----:B-1----:R-:W-:Y:S05]  /*5350*/  @!P0 BRA `(.L_x_120) ;  /* 0xfffffffc00f08947 */ /* 0x002fea000383ffff */
[----:B------:R-:W-:Y:S05]  /*5360*/  BRA `(.L_x_132) ;  /* 0xfffffffc00087947 */ /* 0x000fea000383ffff */
.L_x_121:
[----:B0-----:R0:W1:Y:S02]  /*5370*/  SYNCS.PHASECHK.TRANS64.TRYWAIT P0, [R6+URZ], R5 ;  /* 0x00000005060075a7 */ /* 0x001064000800017f */
[----:B-1----:R-:W-:Y:S05]  /*5380*/  @!P0 NANOSLEEP.SYNCS 0x989680 ;  /* 0x009896800000895d */ /* 0x002fea0003900000 */
[----:B------:R-:W1:Y:S02]  /*5390*/  @!P0 SYNCS.PHASECHK.TRANS64 P0, [R6+URZ], R5 ;  /* 0x00000005060085a7 */ /* 0x000e64000800007f */
[----:B-1----:R-:W-:Y:S05]  /*53a0*/  @!P0 BRA `(.L_x_121) ;  /* 0xfffffffc00f08947 */ /* 0x002fea000383ffff */
[----:B------:R-:W-:Y:S05]  /*53b0*/  BRA `(.L_x_133) ;  /* 0xfffffffc00107947 */ /* 0x000fea000383ffff */
.L_x_134:
[----:B------:R-:W-:-:S00]  /*53c0*/  BRA `(.L_x_134) ;  /* 0xfffffffc00fc7947 */ /* 0x000fc0000383ffff */
[----:B------:R-:W-:-:S00]  /*53d0*/  NOP ;  /* 0x0000000000007918 */ /* 0x000fc00000000000 */
        /* <DEDUP_REMOVED lines=10> */
.L_x_135:


//--------------------- .nv.global.init           --------------------------
	.section	.nv.global.init,"aw",@progbits
.nv.global.init:
	.type		$str$22,@object
	.size		$str$22,($str$23 - $str$22)
$str$22:
        /*0000*/ 	.byte	0x6b, 0x5f, 0x74, 0x69, 0x6c, 0x65, 0x5f, 0x63, 0x6f, 0x75, 0x6e, 0x74, 0x20, 0x3e, 0x3d, 0x20
        /*0010*/ 	.byte	0x31, 0x00
	.type		$str$23,@object
	.size		$str$23,(__unnamed_1 - $str$23)
$str$23:
        /*0012*/ 	.byte	0x2f, 0x74, 0x6d, 0x70, 0x2f, 0x63, 0x75, 0x74, 0x6c, 0x61, 0x73, 0x73, 0x5f, 0x73, 0x77, 0x65
        /*0022*/ 	.byte	0x65, 0x70, 0x5f, 0x73, 0x72, 0x63, 0x2f, 0x69, 0x6e, 0x63, 0x6c, 0x75, 0x64, 0x65, 0x2f, 0x63
        /*0032*/ 	.byte	0x75, 0x74, 0x6c, 0x61, 0x73, 0x73, 0x2f, 0x67, 0x65, 0x6d, 0x6d, 0x2f, 0x63, 0x6f, 0x6c, 0x6c
        /*0042*/ 	.byte	0x65, 0x63, 0x74, 0x69, 0x76, 0x65, 0x2f, 0x73, 0x6d, 0x39, 0x30, 0x5f, 0x6d, 0x6d, 0x61, 0x5f
        /*0052*/ 	.byte	0x74, 0x6d, 0x61, 0x5f, 0x67, 0x6d, 0x6d, 0x61, 0x5f, 0x73, 0x73, 0x5f, 0x77, 0x61, 0x72, 0x70
        /*0062*/ 	.byte	0x73, 0x70, 0x65, 0x63, 0x69, 0x61, 0x6c, 0x69, 0x7a, 0x65, 0x64, 0x2e, 0x68, 0x70, 0x70, 0x00
	.type		__unnamed_1,@object
	.size		__unnamed_1,(.L_0 - __unnamed_1)
__unnamed_1:
        /*0072*/ 	.byte	0x76, 0x6f, 0x69, 0x64, 0x20, 0x63, 0x75, 0x74, 0x6c, 0x61, 0x73, 0x73, 0x3a, 0x3a, 0x67, 0x65
        /* <DEDUP_REMOVED lines=171> */
        /*0b32*/ 	.byte	0x65, 0x6e, 0x74, 0x69, 0x74, 0x79, 0x5d, 0x00
.L_0:


//--------------------- .nv.shared._ZN7cutlass13device_kernelINS_4gemm6kernel13GemmUniversalIN4cute5tupleIJiiiiEEENS1_10collective13CollectiveMmaINS1_34MainloopSm90TmaGmmaWarpSpecializedILi3ENS5_IJNS4_1CILi1EEESB_SB_EEENS1_32KernelTmaWarpSpecializedPingpongEEENS5_IJNSA_ILi64EEESF_SF_EEEaNS5_IJlSB_lEEEaSH_NS4_8TiledMMAINS4_8MMA_AtomIJNS4_4SM904GMMA26MMA_64x64x32_S32S8S8_SS_TNEEEENS4_6LayoutISC_NS5_IJNSA_ILi0EEESP_SP_EEEEENS5_IJNS4_10UnderscoreESS_SS_EEEEENS4_13SM90_TMA_LOADENS4_14ComposedLayoutINS4_7SwizzleILi2ELi4ELi3EEENS4_18smem_ptr_flag_bitsILi8EEENSO_INS5_IJNSA_ILi8EEESF_EEENS5_IJSF_SB_EEEEEEEvNS4_8identityESV_S15_vS16_EENS_8epilogue10collective6detail29Sm90TmaWarpSpecializedAdapterINS19_15DefaultEpilogueIaSH_SH_NS18_6thread17LinearCombinationIaLi1EiiLNS1D_9ScaleType4KindE0ELNS_15FloatRoundStyleE2EaEENS1_15EpilogueDefaultEEEEEvvEEEEvNT_6ParamsE --------------------------
	.section	.nv.shared._ZN7cutlass13device_kernelINS_4gemm6kernel13GemmUniversalIN4cute5tupleIJiiiiEEENS1_10collective13CollectiveMmaINS1_34MainloopSm90TmaGmmaWarpSpecializedILi3ENS5_IJNS4_1CILi1EEESB_SB_EEENS1_32KernelTmaWarpSpecializedPingpongEEENS5_IJNSA_ILi64EEESF_SF_EEEaNS5_IJlSB_lEEEaSH_NS4_8TiledMMAINS4_8MMA_AtomIJNS4_4SM904GMMA26MMA_64x64x32_S32S8S8_SS_TNEEEENS4_6LayoutISC_NS5_IJNSA_ILi0EEESP_SP_EEEEENS5_IJNS4_10UnderscoreESS_SS_EEEEENS4_13SM90_TMA_LOADENS4_14ComposedLayoutINS4_7SwizzleILi2ELi4ELi3EEENS4_18smem_ptr_flag_bitsILi8EEENSO_INS5_IJNSA_ILi8EEESF_EEENS5_IJSF_SB_EEEEEEEvNS4_8identityESV_S15_vS16_EENS_8epilogue10collective6detail29Sm90TmaWarpSpecializedAdapterINS19_15DefaultEpilogueIaSH_SH_NS18_6thread17LinearCombinationIaLi1EiiLNS1D_9ScaleType4KindE0ELNS_15FloatRoundStyleE2EaEENS1_15EpilogueDefaultEEEEEvvEEEEvNT_6ParamsE,"aw",@nobits
	.sectionflags	@""
	.align	16
	.zero		1024


//--------------------- .nv.shared.reserved.0     --------------------------
	.section	.nv.shared.reserved.0,"aw",@nobits
	.weak		__nv_reservedSMEM_offset_0_alias
	.size		__nv_reservedSMEM_offset_0_alias, 0, 0
	.other		__nv_reservedSMEM_offset_0_alias,@"STO_CUDA_RESERVED_SHARED STV_DEFAULT"
__nv_reservedSMEM_offset_0_alias:
	.zero		0


//--------------------- .nv.global                --------------------------
	.section	.nv.global,"aw",@nobits
.nv.global:
	.type		_ZN39_INTERNAL_bd340876_4_k_cu_b42e8511_44274cute1_E,@object
	.size		_ZN39_INTERNAL_bd340876_4_k_cu_b42e8511_44274cute1_E,(_ZN39_INTERNAL_bd340876_4_k_cu_b42e8511_44274cuda3std3__45__cpo6cbeginE - _ZN39_INTERNAL_bd340876_4_k_cu_b42e8511_44274cute1_E)
_ZN39_INTERNAL_bd340876_4_k_cu_b42e8511_44274cute1_E:
	.zero		1
	.type		_ZN39_INTERNAL_bd340876_4_k_cu_b42e8511_44274cuda3std3__45__cpo6cbeginE,@object
	.size		_ZN39_INTERNAL_bd340876_4_k_cu_b42e8511_44274cuda3std3__45__cpo6cbeginE,(_ZN39_INTERNAL_bd340876_4_k_cu_b42e8511_44274cuda3std3__48in_placeE - _ZN39_INTERNAL_bd340876_4_k_cu_b42e8511_44274cuda3std3__45__cpo6cbeginE)
_ZN39_INTERNAL_bd340876_4_k_cu_b42e8511_44274cuda3std3__45__cpo6cbeginE:
	.zero		1
	.type		_ZN39_INTERNAL_bd340876_4_k_cu_b42e8511_44274cuda3std3__48in_placeE,@object
	.size		_ZN39_INTERNAL_bd340876_4_k_cu_b42e8511_44274cuda3std3__48in_placeE,(_ZN39_INTERNAL_bd340876_4_k_cu_b42e8511_44274cuda3std6ranges3__45__cpo9iter_moveE - _ZN39_INTERNAL_bd340876_4_k_cu_b42e8511_44274cuda3std3__48in_placeE)
_ZN39_INTERNAL_bd340876_4_k_cu_b42e8511_44274cuda3std3__48in_placeE:
	.zero		1
	.type		_ZN39_INTERNAL_bd340876_4_k_cu_b42e8511_44274cuda3std6ranges3__45__cpo9iter_moveE,@object
	.size		_ZN39_INTERNAL_bd340876_4_k_cu_b42e8511_44274cuda3std6ranges3__45__cpo9iter_moveE,(_ZN39_INTERNAL_bd340876_4_k_cu_b42e8511_44274cuda3std3__45__cpo5beginE - _ZN39_INTERNAL_bd340876_4_k_cu_b42e8511_44274cuda3std6ranges3__45__cpo9iter_moveE)
_ZN39_INTERNAL_bd340876_4_k_cu_b42e8511_44274cuda3std6ranges3__45__cpo9iter_moveE:
	.zero		1
	.type		_ZN39_INTERNAL_bd340876_4_k_cu_b42e8511_44274cuda3std3__45__cpo5beginE,@object
	.size		_ZN39_INTERNAL_bd340876_4_k_cu_b42e8511_44274cuda3std3__45__cpo5beginE,(_ZN39_INTERNAL_bd340876_4_k_cu_b42e8511_44274cuda3std3__441_GLOBAL__N__bd340876_4_k_cu_b42e8511_44276ignoreE - _ZN39_INTERNAL_bd340876_4_k_cu_b42e8511_44274cuda3std3__45__cpo5beginE)
_ZN39_INTERNAL_bd340876_4_k_cu_b42e8511_44274cuda3std3__45__cpo5beginE:
	.zero		1
	.type		_ZN39_INTERNAL_bd340876_4_k_cu_b42e8511_44274cuda3std3__441_GLOBAL__N__bd340876_4_k_cu_b42e8511_44276ignoreE,@object
	.size		_ZN39_INTERNAL_bd340876_4_k_cu_b42e8511_44274cuda3std3__441_GLOBAL__N__bd340876_4_k_cu_b42e8511_44276ignoreE,(_ZN39_INTERNAL_bd340876_4_k_cu_b42e8511_44274cute7productE - _ZN39_INTERNAL_bd340876_4_k_cu_b42e8511_44274cuda3std3__441_GLOBAL__N__bd340876_4_k_cu_b42e8511_44276ignoreE)
_ZN39_INTERNAL_bd340876_4_k_cu_b42e8511_44274cuda3std3__441_GLOBAL__N__bd340876_4_k_cu_b42e8511_44276ignoreE:
	.zero		1
	.type		_ZN39_INTERNAL_bd340876_4_k_cu_b42e8511_44274cute7productE,@object
	.size		_ZN39_INTERNAL_bd340876_4_k_cu_b42e8511_44274cute7productE,(_ZN39_INTERNAL_bd340876_4_k_cu_b42e8511_44274cuda3std3__45__cpo3endE - _ZN39_INTERNAL_bd340876_4_k_cu_b42e8511_44274cute7productE)
_ZN39_INTERNAL_bd340876_4_k_cu_b42e8511_44274cute7productE:
	.zero		1
	.type		_ZN39_INTERNAL_bd340876_4_k_cu_b42e8511_44274cuda3std3__45__cpo3endE,@object
	.size		_ZN39_INTERNAL_bd340876_4_k_cu_b42e8511_44274cuda3std3__45__cpo3endE,(_ZN39_INTERNAL_bd340876_4_k_cu_b42e8511_44274cuda3std3__419piecewise_constructE - _ZN39_INTERNAL_bd340876_4_k_cu_b42e8511_44274cuda3std3__45__cpo3endE)
_ZN39_INTERNAL_bd340876_4_k_cu_b42e8511_44274cuda3std3__45__cpo3endE:
	.zero		1
	.type		_ZN39_INTERNAL_bd340876_4_k_cu_b42e8511_44274cuda3std3__419piecewise_constructE,@object
	.size		_ZN39_INTERNAL_bd340876_4_k_cu_b42e8511_44274cuda3std3__419piecewise_constructE,(_ZN39_INTERNAL_bd340876_4_k_cu_b42e8511_44274cuda3std3__45__cpo4cendE - _ZN39_INTERNAL_bd340876_4_k_cu_b42e8511_44274cuda3std3__419piecewise_constructE)
_ZN39_INTERNAL_bd340876_4_k_cu_b42e8511_44274cuda3std3__419piecewise_constructE:
	.zero		1
	.type		_ZN39_INTERNAL_bd340876_4_k_cu_b42e8511_44274cuda3std3__45__cpo4cendE,@object
	.size		_ZN39_INTERNAL_bd340876_4_k_cu_b42e8511_44274cuda3std3__45__cpo4cendE,(_ZN39_INTERNAL_bd340876_4_k_cu_b42e8511_44274cuda3std6ranges3__45__cpo4swapE - _ZN39_INTERNAL_bd340876_4_k_cu_b42e8511_44274cuda3std3__45__cpo4cendE)
_ZN39_INTERNAL_bd340876_4_k_cu_b42e8511_44274cuda3std3__45__cpo4cendE:
	.zero		1
	.type		_ZN39_INTERNAL_bd340876_4_k_cu_b42e8511_44274cuda3std6ranges3__45__cpo4swapE,@object
	.size		_ZN39_INTERNAL_bd340876_4_k_cu_b42e8511_44274cuda3std6ranges3__45__cpo4swapE,(.L_8 - _ZN39_INTERNAL_bd340876_4_k_cu_b42e8511_44274cuda3std6ranges3__45__cpo4swapE)
_ZN39_INTERNAL_bd340876_4_k_cu_b42e8511_44274cuda3std6ranges3__45__cpo4swapE:
	.zero		1
.L_8:


//--------------------- .nv.constant0._ZN7cutlass13device_kernelINS_4gemm6kernel13GemmUniversalIN4cute5tupleIJiiiiEEENS1_10collective13CollectiveMmaINS1_34MainloopSm90TmaGmmaWarpSpecializedILi3ENS5_IJNS4_1CILi1EEESB_SB_EEENS1_32KernelTmaWarpSpecializedPingpongEEENS5_IJNSA_ILi64EEESF_SF_EEEaNS5_IJlSB_lEEEaSH_NS4_8TiledMMAINS4_8MMA_AtomIJNS4_4SM904GMMA26MMA_64x64x32_S32S8S8_SS_TNEEEENS4_6LayoutISC_NS5_IJNSA_ILi0EEESP_SP_EEEEENS5_IJNS4_10UnderscoreESS_SS_EEEEENS4_13SM90_TMA_LOADENS4_14ComposedLayoutINS4_7SwizzleILi2ELi4ELi3EEENS4_18smem_ptr_flag_bitsILi8EEENSO_INS5_IJNSA_ILi8EEESF_EEENS5_IJSF_SB_EEEEEEEvNS4_8identityESV_S15_vS16_EENS_8epilogue10collective6detail29Sm90TmaWarpSpecializedAdapterINS19_15DefaultEpilogueIaSH_SH_NS18_6thread17LinearCombinationIaLi1EiiLNS1D_9ScaleType4KindE0ELNS_15FloatRoundStyleE2EaEENS1_15EpilogueDefaultEEEEEvvEEEEvNT_6ParamsE --------------------------
	.section	.nv.constant0._ZN7cutlass13device_kernelINS_4gemm6kernel13GemmUniversalIN4cute5tupleIJiiiiEEENS1_10collective13CollectiveMmaINS1_34MainloopSm90TmaGmmaWarpSpecializedILi3ENS5_IJNS4_1CILi1EEESB_SB_EEENS1_32KernelTmaWarpSpecializedPingpongEEENS5_IJNSA_ILi64EEESF_SF_EEEaNS5_IJlSB_lEEEaSH_NS4_8TiledMMAINS4_8MMA_AtomIJNS4_4SM904GMMA26MMA_64x64x32_S32S8S8_SS_TNEEEENS4_6LayoutISC_NS5_IJNSA_ILi0EEESP_SP_EEEEENS5_IJNS4_10UnderscoreESS_SS_EEEEENS4_13SM90_TMA_LOADENS4_14ComposedLayoutINS4_7SwizzleILi2ELi4ELi3EEENS4_18smem_ptr_flag_bitsILi8EEENSO_INS5_IJNSA_ILi8EEESF_EEENS5_IJSF_SB_EEEEEEEvNS4_8identityESV_S15_vS16_EENS_8epilogue10collective6detail29Sm90TmaWarpSpecializedAdapterINS19_15DefaultEpilogueIaSH_SH_NS18_6thread17LinearCombinationIaLi1EiiLNS1D_9ScaleType4KindE0ELNS_15FloatRoundStyleE2EaEENS1_15EpilogueDefaultEEEEEvvEEEEvNT_6ParamsE,"a",@progbits
	.sectionflags	@""
	.align	4
.nv.constant0._ZN7cutlass13device_kernelINS_4gemm6kernel13GemmUniversalIN4cute5tupleIJiiiiEEENS1_10collective13CollectiveMmaINS1_34MainloopSm90TmaGmmaWarpSpecializedILi3ENS5_IJNS4_1CILi1EEESB_SB_EEENS1_32KernelTmaWarpSpecializedPingpongEEENS5_IJNSA_ILi64EEESF_SF_EEEaNS5_IJlSB_lEEEaSH_NS4_8TiledMMAINS4_8MMA_AtomIJNS4_4SM904GMMA26MMA_64x64x32_S32S8S8_SS_TNEEEENS4_6LayoutISC_NS5_IJNSA_ILi0EEESP_SP_EEEEENS5_IJNS4_10UnderscoreESS_SS_EEEEENS4_13SM90_TMA_LOADENS4_14ComposedLayoutINS4_7SwizzleILi2ELi4ELi3EEENS4_18smem_ptr_flag_bitsILi8EEENSO_INS5_IJNSA_ILi8EEESF_EEENS5_IJSF_SB_EEEEEEEvNS4_8identityESV_S15_vS16_EENS_8epilogue10collective6detail29Sm90TmaWarpSpecializedAdapterINS19_15DefaultEpilogueIaSH_SH_NS18_6thread17LinearCombinationIaLi1EiiLNS1D_9ScaleType4KindE0ELNS_15FloatRoundStyleE2EaEENS1_15EpilogueDefaultEEEEEvvEEEEvNT_6ParamsE:
	.zero		1664


//--------------------- SYMBOLS --------------------------

	.type		.nv.reservedSmem.offset0,@object
	.size		.nv.reservedSmem.offset0,0x4
	.type		__assertfail,@function
